	.target	sm_100a

	.elftype	@"ET_EXEC"


//--------------------- .note.nv.tkinfo           --------------------------
	.section	.note.nv.tkinfo,"",@"SHT_NOTE"
	.sectionflags	@"SHF_NOTE_NV_TKINFO"
	.tkinfo
        /*0018*/ 	.word	0x00000002
        /*0030*/ 	.string	""
        /*0030*/ 	.string	"ptxas"
        /*0030*/ 	.string	"Cuda compilation tools, release 13.0, V13.0.88"
        /*0030*/ 	.string	"Build cuda_13.0.r13.0/compiler.36424714_0"
        /*0030*/ 	.string	"-arch sm_100a -m 64 "



//--------------------- .note.nv.cuinfo           --------------------------
	.section	.note.nv.cuinfo,"",@"SHT_NOTE"
	.sectionflags	@"SHF_NOTE_NV_CUINFO"
        /*0018*/ 	.short	0x0002
        /*001a*/ 	.short	0x0064
        /*001c*/ 	.short	0x0082
	.zero		2


//--------------------- .nv.info                  --------------------------
	.section	.nv.info,"",@"SHT_CUDA_INFO"
	.align	4


	//----- nvinfo : EIATTR_REGCOUNT
	.align		4
        /*0000*/ 	.byte	0x04, 0x2f
        /*0002*/ 	.short	(.L_19 - .L_18)
	.align		4
.L_18:
        /*0004*/ 	.word	index@(_ZN7cutlass13device_kernelINS_4gemm6kernel13GemmUniversalIN4cute5tupleIJiiiiEEENS1_10collective13CollectiveMmaINS1_46MainloopSm100TmaUmmaWarpSpecializedBlockScaledILi8ELi2ELi2ENS5_IJNS4_1CILi1EEENSA_ILi8EEESB_EEEEENS5_IJNSA_ILi128EEENSA_ILi64EEESF_EEENS5_IJNS_12float_e4m3_tENS_13float_ue8m0_tEEEENS5_IJNS5_IJlSB_lEEENS4_6LayoutINS5_IJNS5_IJNS5_IJNSA_ILi32EEENSA_ILi4EEEEEEiEEESQ_NS5_IJSB_iEEEEEENS5_IJNS5_IJNS5_IJNSA_ILi16EEESO_EEEiEEENS5_IJNS5_IJNSA_ILi0EEESB_EEENSA_ILi512EEEEEENS5_IJSW_iEEEEEEEEEEESK_S13_NS4_8TiledMMAINS4_8MMA_AtomIJNS4_21SM100_MMA_MXF8F6F4_SSISI_SI_fSJ_Li128ELi64ELNS4_4UMMA5MajorE0ELS18_0ELNS17_7ScaleInE0ELS19_0EEEEEENSM_INS5_IJSB_SB_SB_EEENS5_IJSW_SW_SW_EEEEENS5_IJNS4_10UnderscoreES1F_S1F_EEEEENS5_IJNS4_23SM90_TMA_LOAD_MULTICASTES1I_EEENS5_IJNS4_14ComposedLayoutINS4_7SwizzleILi3ELi4ELi3EEENS4_18smem_ptr_flag_bitsILi8EEENSM_INS5_IJSC_SF_EEENS5_IJSF_SB_EEEEEEENSM_INS5_IJNS5_IJNS5_IJSP_SB_EEENS5_IJSN_SB_EEEEEESB_NS5_IJSO_SB_EEEEEENS5_IJNS5_IJNS5_IJSU_SY_EEESX_EEESW_NS5_IJSB_SY_EEEEEEEEEEEvNS4_8identityENS5_IJNS4_13SM90_TMA_LOADES25_EEES23_vS24_EENS_8epilogue10collective18CollectiveEpilogueINS28_23Sm100TmaWarpSpecializedILi3ELi2ELi32ELb1ELb0EEEJSH_NS5_IJNSM_ISF_SB_EENSM_ISN_SB_EEEEENS_10bfloat16_tESL_S2G_SL_NS28_6fusion15FusionCallbacksIS2C_NS2H_17LinearCombinationIS2G_fS2G_fLNS_15FloatRoundStyleE2EEESH_S2F_JEEENS4_5SM1004TMEM4LOAD26SM100_TMEM_LOAD_32dp32b32xES25_NS1K_INS1L_ILi2ELi4ELi3EEENS1N_ILi16EEENSM_INS5_IJSC_SN_EEES1U_EEEENS4_39AutoVectorizingCopyWithAssumedAlignmentILi128EEENS4_14SM90_TMA_STOREES2V_S2X_S2X_EEEvvEEEEvNT_6ParamsE)
        /*0008*/ 	.word	0x0000006f


	//----- nvinfo : EIATTR_FRAME_SIZE
	.align		4
.L_19:
        /*000c*/ 	.byte	0x04, 0x11
        /*000e*/ 	.short	(.L_21 - .L_20)
	.align		4
.L_20:
        /*0010*/ 	.word	index@($__internal_2_$__cuda_sm10x_tcgen05_guardrail_trap_unallocated_columns_being_dealloced)
        /*0014*/ 	.word	0x00000000


	//----- nvinfo : EIATTR_FRAME_SIZE
	.align		4
.L_21:
        /*0018*/ 	.byte	0x04, 0x11
        /*001a*/ 	.short	(.L_23 - .L_22)
	.align		4
.L_22:
        /*001c*/ 	.word	index@($__internal_1_$__cuda_sm10x_tcgen05_guardrail_trap_phase_invalid_during_alloc)
        /*0020*/ 	.word	0x00000000


	//----- nvinfo : EIATTR_FRAME_SIZE
	.align		4
.L_23:
        /*0024*/ 	.byte	0x04, 0x11
        /*0026*/ 	.short	(.L_25 - .L_24)
	.align		4
.L_24:
        /*0028*/ 	.word	index@($__internal_0_$__cuda_sm10x_tcgen05_guardrail_trap_col_being_dealloced_not_returned_by_alloc)
        /*002c*/ 	.word	0x00000000


	//----- nvinfo : EIATTR_FRAME_SIZE
	.align		4
.L_25:
        /*0030*/ 	.byte	0x04, 0x11
        /*0032*/ 	.short	(.L_27 - .L_26)
	.align		4
.L_26:
        /*0034*/ 	.word	index@(_ZN7cutlass13device_kernelINS_4gemm6kernel13GemmUniversalIN4cute5tupleIJiiiiEEENS1_10collective13CollectiveMmaINS1_46MainloopSm100TmaUmmaWarpSpecializedBlockScaledILi8ELi2ELi2ENS5_IJNS4_1CILi1EEENSA_ILi8EEESB_EEEEENS5_IJNSA_ILi128EEENSA_ILi64EEESF_EEENS5_IJNS_12float_e4m3_tENS_13float_ue8m0_tEEEENS5_IJNS5_IJlSB_lEEENS4_6LayoutINS5_IJNS5_IJNS5_IJNSA_ILi32EEENSA_ILi4EEEEEEiEEESQ_NS5_IJSB_iEEEEEENS5_IJNS5_IJNS5_IJNSA_ILi16EEESO_EEEiEEENS5_IJNS5_IJNSA_ILi0EEESB_EEENSA_ILi512EEEEEENS5_IJSW_iEEEEEEEEEEESK_S13_NS4_8TiledMMAINS4_8MMA_AtomIJNS4_21SM100_MMA_MXF8F6F4_SSISI_SI_fSJ_Li128ELi64ELNS4_4UMMA5MajorE0ELS18_0ELNS17_7ScaleInE0ELS19_0EEEEEENSM_INS5_IJSB_SB_SB_EEENS5_IJSW_SW_SW_EEEEENS5_IJNS4_10UnderscoreES1F_S1F_EEEEENS5_IJNS4_23SM90_TMA_LOAD_MULTICASTES1I_EEENS5_IJNS4_14ComposedLayoutINS4_7SwizzleILi3ELi4ELi3EEENS4_18smem_ptr_flag_bitsILi8EEENSM_INS5_IJSC_SF_EEENS5_IJSF_SB_EEEEEEENSM_INS5_IJNS5_IJNS5_IJSP_SB_EEENS5_IJSN_SB_EEEEEESB_NS5_IJSO_SB_EEEEEENS5_IJNS5_IJNS5_IJSU_SY_EEESX_EEESW_NS5_IJSB_SY_EEEEEEEEEEEvNS4_8identityENS5_IJNS4_13SM90_TMA_LOADES25_EEES23_vS24_EENS_8epilogue10collective18CollectiveEpilogueINS28_23Sm100TmaWarpSpecializedILi3ELi2ELi32ELb1ELb0EEEJSH_NS5_IJNSM_ISF_SB_EENSM_ISN_SB_EEEEENS_10bfloat16_tESL_S2G_SL_NS28_6fusion15FusionCallbacksIS2C_NS2H_17LinearCombinationIS2G_fS2G_fLNS_15FloatRoundStyleE2EEESH_S2F_JEEENS4_5SM1004TMEM4LOAD26SM100_TMEM_LOAD_32dp32b32xES25_NS1K_INS1L_ILi2ELi4ELi3EEENS1N_ILi16EEENSM_INS5_IJSC_SN_EEES1U_EEEENS4_39AutoVectorizingCopyWithAssumedAlignmentILi128EEENS4_14SM90_TMA_STOREES2V_S2X_S2X_EEEvvEEEEvNT_6ParamsE)
        /*0038*/ 	.word	0x00000000


	//----- nvinfo : EIATTR_MIN_STACK_SIZE
	.align		4
.L_27:
        /*003c*/ 	.byte	0x04, 0x12
        /*003e*/ 	.short	(.L_29 - .L_28)
	.align		4
.L_28:
        /*0040*/ 	.word	index@(_ZN7cutlass13device_kernelINS_4gemm6kernel13GemmUniversalIN4cute5tupleIJiiiiEEENS1_10collective13CollectiveMmaINS1_46MainloopSm100TmaUmmaWarpSpecializedBlockScaledILi8ELi2ELi2ENS5_IJNS4_1CILi1EEENSA_ILi8EEESB_EEEEENS5_IJNSA_ILi128EEENSA_ILi64EEESF_EEENS5_IJNS_12float_e4m3_tENS_13float_ue8m0_tEEEENS5_IJNS5_IJlSB_lEEENS4_6LayoutINS5_IJNS5_IJNS5_IJNSA_ILi32EEENSA_ILi4EEEEEEiEEESQ_NS5_IJSB_iEEEEEENS5_IJNS5_IJNS5_IJNSA_ILi16EEESO_EEEiEEENS5_IJNS5_IJNSA_ILi0EEESB_EEENSA_ILi512EEEEEENS5_IJSW_iEEEEEEEEEEESK_S13_NS4_8TiledMMAINS4_8MMA_AtomIJNS4_21SM100_MMA_MXF8F6F4_SSISI_SI_fSJ_Li128ELi64ELNS4_4UMMA5MajorE0ELS18_0ELNS17_7ScaleInE0ELS19_0EEEEEENSM_INS5_IJSB_SB_SB_EEENS5_IJSW_SW_SW_EEEEENS5_IJNS4_10UnderscoreES1F_S1F_EEEEENS5_IJNS4_23SM90_TMA_LOAD_MULTICASTES1I_EEENS5_IJNS4_14ComposedLayoutINS4_7SwizzleILi3ELi4ELi3EEENS4_18smem_ptr_flag_bitsILi8EEENSM_INS5_IJSC_SF_EEENS5_IJSF_SB_EEEEEEENSM_INS5_IJNS5_IJNS5_IJSP_SB_EEENS5_IJSN_SB_EEEEEESB_NS5_IJSO_SB_EEEEEENS5_IJNS5_IJNS5_IJSU_SY_EEESX_EEESW_NS5_IJSB_SY_EEEEEEEEEEEvNS4_8identityENS5_IJNS4_13SM90_TMA_LOADES25_EEES23_vS24_EENS_8epilogue10collective18CollectiveEpilogueINS28_23Sm100TmaWarpSpecializedILi3ELi2ELi32ELb1ELb0EEEJSH_NS5_IJNSM_ISF_SB_EENSM_ISN_SB_EEEEENS_10bfloat16_tESL_S2G_SL_NS28_6fusion15FusionCallbacksIS2C_NS2H_17LinearCombinationIS2G_fS2G_fLNS_15FloatRoundStyleE2EEESH_S2F_JEEENS4_5SM1004TMEM4LOAD26SM100_TMEM_LOAD_32dp32b32xES25_NS1K_INS1L_ILi2ELi4ELi3EEENS1N_ILi16EEENSM_INS5_IJSC_SN_EEES1U_EEEENS4_39AutoVectorizingCopyWithAssumedAlignmentILi128EEENS4_14SM90_TMA_STOREES2V_S2X_S2X_EEEvvEEEEvNT_6ParamsE)
        /*0044*/ 	.word	0x00000000
.L_29:


//--------------------- .nv.compat                --------------------------
	.section	.nv.compat,"",@"SHT_CUDA_COMPAT_INFO"
	.align	4
        /*0000*/ 	.byte	0x02, 0x09, 0x01, 0x00, 0x02, 0x02, 0x02, 0x00, 0x02, 0x05, 0x05, 0x00, 0x03, 0x07, 0x01, 0x01
        /*0010*/ 	.byte	0x02, 0x03, 0x01, 0x00, 0x02, 0x06, 0x01, 0x00, 0x04, 0x0b, 0x08, 0x00, 0x09, 0x00, 0x00, 0x00
        /*0020*/ 	.byte	0x00, 0x00, 0x00, 0x00


//--------------------- .nv.info._ZN7cutlass13device_kernelINS_4gemm6kernel13GemmUniversalIN4cute5tupleIJiiiiEEENS1_10collective13CollectiveMmaINS1_46MainloopSm100TmaUmmaWarpSpecializedBlockScaledILi8ELi2ELi2ENS5_IJNS4_1CILi1EEENSA_ILi8EEESB_EEEEENS5_IJNSA_ILi128EEENSA_ILi64EEESF_EEENS5_IJNS_12float_e4m3_tENS_13float_ue8m0_tEEEENS5_IJNS5_IJlSB_lEEENS4_6LayoutINS5_IJNS5_IJNS5_IJNSA_ILi32EEENSA_ILi4EEEEEEiEEESQ_NS5_IJSB_iEEEEEENS5_IJNS5_IJNS5_IJNSA_ILi16EEESO_EEEiEEENS5_IJNS5_IJNSA_ILi0EEESB_EEENSA_ILi512EEEEEENS5_IJSW_iEEEEEEEEEEESK_S13_NS4_8TiledMMAINS4_8MMA_AtomIJNS4_21SM100_MMA_MXF8F6F4_SSISI_SI_fSJ_Li128ELi64ELNS4_4UMMA5MajorE0ELS18_0ELNS17_7ScaleInE0ELS19_0EEEEEENSM_INS5_IJSB_SB_SB_EEENS5_IJSW_SW_SW_EEEEENS5_IJNS4_10UnderscoreES1F_S1F_EEEEENS5_IJNS4_23SM90_TMA_LOAD_MULTICASTES1I_EEENS5_IJNS4_14ComposedLayoutINS4_7SwizzleILi3ELi4ELi3EEENS4_18smem_ptr_flag_bitsILi8EEENSM_INS5_IJSC_SF_EEENS5_IJSF_SB_EEEEEEENSM_INS5_IJNS5_IJNS5_IJSP_SB_EEENS5_IJSN_SB_EEEEEESB_NS5_IJSO_SB_EEEEEENS5_IJNS5_IJNS5_IJSU_SY_EEESX_EEESW_NS5_IJSB_SY_EEEEEEEEEEEvNS4_8identityENS5_IJNS4_13SM90_TMA_LOADES25_EEES23_vS24_EENS_8epilogue10collective18CollectiveEpilogueINS28_23Sm100TmaWarpSpecializedILi3ELi2ELi32ELb1ELb0EEEJSH_NS5_IJNSM_ISF_SB_EENSM_ISN_SB_EEEEENS_10bfloat16_tESL_S2G_SL_NS28_6fusion15FusionCallbacksIS2C_NS2H_17LinearCombinationIS2G_fS2G_fLNS_15FloatRoundStyleE2EEESH_S2F_JEEENS4_5SM1004TMEM4LOAD26SM100_TMEM_LOAD_32dp32b32xES25_NS1K_INS1L_ILi2ELi4ELi3EEENS1N_ILi16EEENSM_INS5_IJSC_SN_EEES1U_EEEENS4_39AutoVectorizingCopyWithAssumedAlignmentILi128EEENS4_14SM90_TMA_STOREES2V_S2X_S2X_EEEvvEEEEvNT_6ParamsE --------------------------
	.section	.nv.info._ZN7cutlass13device_kernelINS_4gemm6kernel13GemmUniversalIN4cute5tupleIJiiiiEEENS1_10collective13CollectiveMmaINS1_46MainloopSm100TmaUmmaWarpSpecializedBlockScaledILi8ELi2ELi2ENS5_IJNS4_1CILi1EEENSA_ILi8EEESB_EEEEENS5_IJNSA_ILi128EEENSA_ILi64EEESF_EEENS5_IJNS_12float_e4m3_tENS_13float_ue8m0_tEEEENS5_IJNS5_IJlSB_lEEENS4_6LayoutINS5_IJNS5_IJNS5_IJNSA_ILi32EEENSA_ILi4EEEEEEiEEESQ_NS5_IJSB_iEEEEEENS5_IJNS5_IJNS5_IJNSA_ILi16EEESO_EEEiEEENS5_IJNS5_IJNSA_ILi0EEESB_EEENSA_ILi512EEEEEENS5_IJSW_iEEEEEEEEEEESK_S13_NS4_8TiledMMAINS4_8MMA_AtomIJNS4_21SM100_MMA_MXF8F6F4_SSISI_SI_fSJ_Li128ELi64ELNS4_4UMMA5MajorE0ELS18_0ELNS17_7ScaleInE0ELS19_0EEEEEENSM_INS5_IJSB_SB_SB_EEENS5_IJSW_SW_SW_EEEEENS5_IJNS4_10UnderscoreES1F_S1F_EEEEENS5_IJNS4_23SM90_TMA_LOAD_MULTICASTES1I_EEENS5_IJNS4_14ComposedLayoutINS4_7SwizzleILi3ELi4ELi3EEENS4_18smem_ptr_flag_bitsILi8EEENSM_INS5_IJSC_SF_EEENS5_IJSF_SB_EEEEEEENSM_INS5_IJNS5_IJNS5_IJSP_SB_EEENS5_IJSN_SB_EEEEEESB_NS5_IJSO_SB_EEEEEENS5_IJNS5_IJNS5_IJSU_SY_EEESX_EEESW_NS5_IJSB_SY_EEEEEEEEEEEvNS4_8identityENS5_IJNS4_13SM90_TMA_LOADES25_EEES23_vS24_EENS_8epilogue10collective18CollectiveEpilogueINS28_23Sm100TmaWarpSpecializedILi3ELi2ELi32ELb1ELb0EEEJSH_NS5_IJNSM_ISF_SB_EENSM_ISN_SB_EEEEENS_10bfloat16_tESL_S2G_SL_NS28_6fusion15FusionCallbacksIS2C_NS2H_17LinearCombinationIS2G_fS2G_fLNS_15FloatRoundStyleE2EEESH_S2F_JEEENS4_5SM1004TMEM4LOAD26SM100_TMEM_LOAD_32dp32b32xES25_NS1K_INS1L_ILi2ELi4ELi3EEENS1N_ILi16EEENSM_INS5_IJSC_SN_EEES1U_EEEENS4_39AutoVectorizingCopyWithAssumedAlignmentILi128EEENS4_14SM90_TMA_STOREES2V_S2X_S2X_EEEvvEEEEvNT_6ParamsE,"",@"SHT_CUDA_INFO"
	.sectionflags	@""
	.align	4


	//----- nvinfo : EIATTR_CUDA_API_VERSION
	.align		4
        /*0000*/ 	.byte	0x04, 0x37
        /*0002*/ 	.short	(.L_31 - .L_30)
.L_30:
        /*0004*/ 	.word	0x00000082


	//----- nvinfo : EIATTR_KPARAM_INFO
	.align		4
.L_31:
        /*0008*/ 	.byte	0x04, 0x17
        /*000a*/ 	.short	(.L_33 - .L_32)
.L_32:
        /*000c*/ 	.word	0x00000000
        /*0010*/ 	.short	0x0000
        /*0012*/ 	.short	0x0000
        /*0014*/ 	.byte	0x00, 0xf0, 0x01, 0x30


	//----- nvinfo : EIATTR_AT_ENTRY_FRAGMENTS
	.align		4
.L_33:
        /*0018*/ 	.byte	0x04, 0x4f
        /*001a*/ 	.short	(.L_35 - .L_34)


	//   ....[0]....
.L_34:
        /*001c*/ 	.word	0x00000006


	//----- nvinfo : EIATTR_RESERVED_SMEM_USED
	.align		4
.L_35:
        /*0020*/ 	.byte	0x01, 0x41
	.zero		2


	//----- nvinfo : EIATTR_SPARSE_MMA_MASK
	.align		4
        /*0024*/ 	.byte	0x03, 0x50
        /*0026*/ 	.short	0x0000


	//----- nvinfo : EIATTR_TCGEN05_1CTA_USED
	.align		4
        /*0028*/ 	.byte	0x01, 0x51
	.zero		2


	//----- nvinfo : EIATTR_MAXREG_COUNT
	.align		4
        /*002c*/ 	.byte	0x03, 0x1b
        /*002e*/ 	.short	0x00ff


	//----- nvinfo : EIATTR_NUM_BARRIERS
	.align		4
        /*0030*/ 	.byte	0x02, 0x4c
        /*0032*/ 	.byte	0x07
	.zero		1


	//----- nvinfo : EIATTR_EXTERNS
	.align		4
        /*0034*/ 	.byte	0x04, 0x0f
        /*0036*/ 	.short	(.L_37 - .L_36)


	//   ....[0]....
	.align		4
.L_36:
        /*0038*/ 	.word	index@(__assertfail)


	//----- nvinfo : EIATTR_MERCURY_ISA_VERSION
	.align		4
.L_37:
        /*003c*/ 	.byte	0x03, 0x5f
        /*003e*/ 	.short	0x0101


	//----- nvinfo : EIATTR_INT_WARP_WIDE_INSTR_OFFSETS
	.align		4
        /*0040*/ 	.byte	0x04, 0x31
        /*0042*/ 	.short	(.L_39 - .L_38)


	//   ....[0]....
.L_38:
        /*0044*/ 	.word	0x00002550


	//   ....[1]....
        /*0048*/ 	.word	0x00004860


	//   ....[2]....
        /*004c*/ 	.word	0x00004890


	//   ....[3]....
        /*0050*/ 	.word	0x000048e0


	//   ....[4]....
        /*0054*/ 	.word	0x00005180


	//   ....[5]....
        /*0058*/ 	.word	0x000051f0


	//   ....[6]....
        /*005c*/ 	.word	0x00005460


	//   ....[7]....
        /*0060*/ 	.word	0x000055d0


	//----- nvinfo : EIATTR_COOP_GROUP_MASK_REGIDS
	.align		4
.L_39:
        /*0064*/ 	.byte	0x04, 0x29
        /*0066*/ 	.short	(.L_41 - .L_40)


	//   ....[0]....
.L_40:
        /*0068*/ 	.word	0xffffffff


	//   ....[1]....
        /*006c*/ 	.word	0xffffffff


	//   ....[2]....
        /*0070*/ 	.word	0xffffffff


	//   ....[3]....
        /*0074*/ 	.word	0xffffffff


	//   ....[4]....
        /*0078*/ 	.word	0xffffffff


	//   ....[5]....
        /*007c*/ 	.word	0xffffffff


	//   ....[6]....
        /*0080*/ 	.word	0xffffffff


	//   ....[7]....
        /*0084*/ 	.word	0xffffffff


	//   ....[8]....
        /*0088*/ 	.word	0xffffffff


	//   ....[9]....
        /*008c*/ 	.word	0xffffffff


	//   ....[10]....
        /*0090*/ 	.word	0xffffffff


	//   ....[11]....
        /*0094*/ 	.word	0xffffffff


	//   ....[12]....
        /*0098*/ 	.word	0xffffffff


	//   ....[13]....
        /*009c*/ 	.word	0xffffffff


	//----- nvinfo : EIATTR_COOP_GROUP_INSTR_OFFSETS
	.align		4
.L_41:
        /*00a0*/ 	.byte	0x04, 0x28
        /*00a2*/ 	.short	(.L_43 - .L_42)


	//   ....[0]....
.L_42:
        /*00a4*/ 	.word	0x00000090


	//   ....[1]....
        /*00a8*/ 	.word	0x00000530


	//   ....[2]....
        /*00ac*/ 	.word	0x00000790


	//   ....[3]....
        /*00b0*/ 	.word	0x00000910


	//   ....[4]....
        /*00b4*/ 	.word	0x00000a10


	//   ....[5]....
        /*00b8*/ 	.word	0x00000b80


	//   ....[6]....
        /*00bc*/ 	.word	0x00000ce0


	//   ....[7]....
        /*00c0*/ 	.word	0x00000e90


	//   ....[8]....
        /*00c4*/ 	.word	0x00002430


	//   ....[9]....
        /*00c8*/ 	.word	0x00003460


	//   ....[10]....
        /*00cc*/ 	.word	0x00003670


	//   ....[11]....
        /*00d0*/ 	.word	0x000036a0


	//   ....[12]....
        /*00d4*/ 	.word	0x00004750


	//   ....[13]....
        /*00d8*/ 	.word	0x00004980


	//----- nvinfo : EIATTR_VRC_CTA_INIT_COUNT
	.align		4
.L_43:
        /*00dc*/ 	.byte	0x02, 0x4a
        /*00de*/ 	.byte	0x80
	.zero		1


	//----- nvinfo : EIATTR_SYSCALL_OFFSETS
	.align		4
        /*00e0*/ 	.byte	0x04, 0x46
        /*00e2*/ 	.short	(.L_45 - .L_44)


	//   ....[0]....
.L_44:
        /*00e4*/ 	.word	0x00006140


	//   ....[1]....
        /*00e8*/ 	.word	0x00006230


	//   ....[2]....
        /*00ec*/ 	.word	0x00006a70


	//   ....[3]....
        /*00f0*/ 	.word	0x00007720


	//----- nvinfo : EIATTR_MBARRIER_INSTR_OFFSETS
	.align		4
.L_45:
        /*00f4*/ 	.byte	0x04, 0x39
        /*00f6*/ 	.short	(.L_47 - .L_46)


	//   ....[0]....
.L_46:
        /*00f8*/ 	.word	0x00000670
        /*00fc*/ 	.word	0x000000ff
        /*0100*/ 	.word	0x00000000
        /*0104*/ 	.short	0x0100
        /*0106*/ 	.byte	0x07
	.zero		1


	//   ....[1]....
        /*0108*/ 	.word	0x00000680
        /*010c*/ 	.word	0x000000ff
        /*0110*/ 	.word	0x00000040
        /*0114*/ 	.short	0x0100
        /*0116*/ 	.byte	0x07
	.zero		1


	//   ....[2]....
        /*0118*/ 	.word	0x00000690
        /*011c*/ 	.word	0x000000ff
        /*0120*/ 	.word	0x00000008
        /*0124*/ 	.short	0x0100
        /*0126*/ 	.byte	0x07
	.zero		1


	//   ....[3]....
        /*0128*/ 	.word	0x000006a0
        /*012c*/ 	.word	0x000000ff
        /*0130*/ 	.word	0x00000048
        /*0134*/ 	.short	0x0100
        /*0136*/ 	.byte	0x07
	.zero		1


	//   ....[4]....
        /*0138*/ 	.word	0x000006b0
        /*013c*/ 	.word	0x000000ff
        /*0140*/ 	.word	0x00000010
        /*0144*/ 	.short	0x0100
        /*0146*/ 	.byte	0x07
	.zero		1


	//   ....[5]....
        /*0148*/ 	.word	0x000006c0
        /*014c*/ 	.word	0x000000ff
        /*0150*/ 	.word	0x00000050
        /*0154*/ 	.short	0x0100
        /*0156*/ 	.byte	0x07
	.zero		1


	//   ....[6]....
        /*0158*/ 	.word	0x000006d0
        /*015c*/ 	.word	0x000000ff
        /*0160*/ 	.word	0x00000018
        /*0164*/ 	.short	0x0100
        /*0166*/ 	.byte	0x07
	.zero		1


	//   ....[7]....
        /*0168*/ 	.word	0x000006e0
        /*016c*/ 	.word	0x000000ff
        /*0170*/ 	.word	0x00000058
        /*0174*/ 	.short	0x0100
        /*0176*/ 	.byte	0x07
	.zero		1


	//   ....[8]....
        /*0178*/ 	.word	0x000006f0
        /*017c*/ 	.word	0x000000ff
        /*0180*/ 	.word	0x00000020
        /*0184*/ 	.short	0x0100
        /*0186*/ 	.byte	0x07
	.zero		1


	//   ....[9]....
        /*0188*/ 	.word	0x00000700
        /*018c*/ 	.word	0x000000ff
        /*0190*/ 	.word	0x00000060
        /*0194*/ 	.short	0x0100
        /*0196*/ 	.byte	0x07
	.zero		1


	//   ....[10]....
        /*0198*/ 	.word	0x00000710
        /*019c*/ 	.word	0x000000ff
        /*01a0*/ 	.word	0x00000028
        /*01a4*/ 	.short	0x0100
        /*01a6*/ 	.byte	0x07
	.zero		1


	//   ....[11]....
        /*01a8*/ 	.word	0x00000720
        /*01ac*/ 	.word	0x000000ff
        /*01b0*/ 	.word	0x00000068
        /*01b4*/ 	.short	0x0100
        /*01b6*/ 	.byte	0x07
	.zero		1


	//   ....[12]....
        /*01b8*/ 	.word	0x00000730
        /*01bc*/ 	.word	0x000000ff
        /*01c0*/ 	.word	0x00000030
        /*01c4*/ 	.short	0x0100
        /*01c6*/ 	.byte	0x07
	.zero		1


	//   ....[13]....
        /*01c8*/ 	.word	0x00000740
        /*01cc*/ 	.word	0x000000ff
        /*01d0*/ 	.word	0x00000070
        /*01d4*/ 	.short	0x0100
        /*01d6*/ 	.byte	0x07
	.zero		1


	//   ....[14]....
        /*01d8*/ 	.word	0x00000750
        /*01dc*/ 	.word	0x000000ff
        /*01e0*/ 	.word	0x00000038
        /*01e4*/ 	.short	0x0100
        /*01e6*/ 	.byte	0x07
	.zero		1


	//   ....[15]....
        /*01e8*/ 	.word	0x00000760
        /*01ec*/ 	.word	0x000000ff
        /*01f0*/ 	.word	0x00000078
        /*01f4*/ 	.short	0x0100
        /*01f6*/ 	.byte	0x07
	.zero		1


	//   ....[16]....
        /*01f8*/ 	.word	0x000008a0
        /*01fc*/ 	.word	0x000000ff
        /*0200*/ 	.word	0x00000080
        /*0204*/ 	.short	0x0100
        /*0206*/ 	.byte	0x07
	.zero		1


	//   ....[17]....
        /*0208*/ 	.word	0x000008b0
        /*020c*/ 	.word	0x000000ff
        /*0210*/ 	.word	0x00000098
        /*0214*/ 	.short	0x0100
        /*0216*/ 	.byte	0x07
	.zero		1


	//   ....[18]....
        /*0218*/ 	.word	0x000008c0
        /*021c*/ 	.word	0x000000ff
        /*0220*/ 	.word	0x00000088
        /*0224*/ 	.short	0x0100
        /*0226*/ 	.byte	0x07
	.zero		1


	//   ....[19]....
        /*0228*/ 	.word	0x000008d0
        /*022c*/ 	.word	0x000000ff
        /*0230*/ 	.word	0x000000a0
        /*0234*/ 	.short	0x0100
        /*0236*/ 	.byte	0x07
	.zero		1


	//   ....[20]....
        /*0238*/ 	.word	0x000008e0
        /*023c*/ 	.word	0x000000ff
        /*0240*/ 	.word	0x00000090
        /*0244*/ 	.short	0x0100
        /*0246*/ 	.byte	0x07
	.zero		1


	//   ....[21]....
        /*0248*/ 	.word	0x000008f0
        /*024c*/ 	.word	0x000000ff
        /*0250*/ 	.word	0x000000a8
        /*0254*/ 	.short	0x0100
        /*0256*/ 	.byte	0x07
	.zero		1


	//   ....[22]....
        /*0258*/ 	.word	0x000009e0
        /*025c*/ 	.word	0x000000ff
        /*0260*/ 	.word	0x000000b0
        /*0264*/ 	.short	0x0100
        /*0266*/ 	.byte	0x05
	.zero		1


	//   ....[23]....
        /*0268*/ 	.word	0x000009f0
        /*026c*/ 	.word	0x000000ff
        /*0270*/ 	.word	0x000000b8
        /*0274*/ 	.short	0x0100
        /*0276*/ 	.byte	0x05
	.zero		1


	//   ....[24]....
        /*0278*/ 	.word	0x00000b30
        /*027c*/ 	.word	0x000000ff
        /*0280*/ 	.word	0x000000c0
        /*0284*/ 	.short	0x0100
        /*0286*/ 	.byte	0x05
	.zero		1


	//   ....[25]....
        /*0288*/ 	.word	0x00000b40
        /*028c*/ 	.word	0x000000ff
        /*0290*/ 	.word	0x000000d0
        /*0294*/ 	.short	0x0100
        /*0296*/ 	.byte	0x05
	.zero		1


	//   ....[26]....
        /*0298*/ 	.word	0x00000b50
        /*029c*/ 	.word	0x000000ff
        /*02a0*/ 	.word	0x000000c8
        /*02a4*/ 	.short	0x0100
        /*02a6*/ 	.byte	0x05
	.zero		1


	//   ....[27]....
        /*02a8*/ 	.word	0x00000b60
        /*02ac*/ 	.word	0x000000ff
        /*02b0*/ 	.word	0x000000d8
        /*02b4*/ 	.short	0x0100
        /*02b6*/ 	.byte	0x05
	.zero		1


	//   ....[28]....
        /*02b8*/ 	.word	0x00000c90
        /*02bc*/ 	.word	0x000000ff
        /*02c0*/ 	.word	0x000000e0
        /*02c4*/ 	.short	0x0100
        /*02c6*/ 	.byte	0x07
	.zero		1


	//   ....[29]....
        /*02c8*/ 	.word	0x00000ca0
        /*02cc*/ 	.word	0x000000ff
        /*02d0*/ 	.word	0x000000f0
        /*02d4*/ 	.short	0x0100
        /*02d6*/ 	.byte	0x07
	.zero		1


	//   ....[30]....
        /*02d8*/ 	.word	0x00000cb0
        /*02dc*/ 	.word	0x000000ff
        /*02e0*/ 	.word	0x000000e8
        /*02e4*/ 	.short	0x0100
        /*02e6*/ 	.byte	0x07
	.zero		1


	//   ....[31]....
        /*02e8*/ 	.word	0x00000cc0
        /*02ec*/ 	.word	0x000000ff
        /*02f0*/ 	.word	0x000000f8
        /*02f4*/ 	.short	0x0100
        /*02f6*/ 	.byte	0x07
	.zero		1


	//   ....[32]....
        /*02f8*/ 	.word	0x00000db0
        /*02fc*/ 	.word	0x000000ff
        /*0300*/ 	.word	0x00000100
        /*0304*/ 	.short	0x0100
        /*0306*/ 	.byte	0x05
	.zero		1


	//   ....[33]....
        /*0308*/ 	.word	0x00000dc0
        /*030c*/ 	.word	0x000000ff
        /*0310*/ 	.word	0x00000110
        /*0314*/ 	.short	0x0100
        /*0316*/ 	.byte	0x05
	.zero		1


	//   ....[34]....
        /*0318*/ 	.word	0x00000dd0
        /*031c*/ 	.word	0x000000ff
        /*0320*/ 	.word	0x00000108
        /*0324*/ 	.short	0x0100
        /*0326*/ 	.byte	0x05
	.zero		1


	//   ....[35]....
        /*0328*/ 	.word	0x00000de0
        /*032c*/ 	.word	0x000000ff
        /*0330*/ 	.word	0x00000118
        /*0334*/ 	.short	0x0100
        /*0336*/ 	.byte	0x05
	.zero		1


	//   ....[36]....
        /*0338*/ 	.word	0x00001a00
        /*033c*/ 	.word	0x00000002
        /*0340*/ 	.word	0x00000110
        /*0344*/ 	.short	0x010a
        /*0346*/ 	.byte	0xff
	.zero		1


	//   ....[37]....
        /*0348*/ 	.word	0x00001a30
        /*034c*/ 	.word	0x00000002
        /*0350*/ 	.word	0x00000100
        /*0354*/ 	.short	0x0101
        /*0356*/ 	.byte	0xff
	.zero		1


	//   ....[38]....
        /*0358*/ 	.word	0x00001ae0
        /*035c*/ 	.word	0x000000ff
        /*0360*/ 	.word	0x00000040
        /*0364*/ 	.short	0x010a
        /*0366*/ 	.byte	0x08
	.zero		1


	//   ....[39]....
        /*0368*/ 	.word	0x00001ba0
        /*036c*/ 	.word	0x000000ff
        /*0370*/ 	.word	0x00000040
        /*0374*/ 	.short	0x010a
        /*0376*/ 	.byte	0x29
	.zero		1


	//   ....[40]....
        /*0378*/ 	.word	0x00001ce0
        /*037c*/ 	.word	0x000000ff
        /*0380*/ 	.word	0x00000040
        /*0384*/ 	.short	0x010a
        /*0386*/ 	.byte	0x08
	.zero		1


	//   ....[41]....
        /*0388*/ 	.word	0x00001fa0
        /*038c*/ 	.word	0x000000ff
        /*0390*/ 	.word	0x000000b8
        /*0394*/ 	.short	0x0101
        /*0396*/ 	.byte	0x06
	.zero		1


	//   ....[42]....
        /*0398*/ 	.word	0x00001fc0
        /*039c*/ 	.word	0x000000ff
        /*03a0*/ 	.word	0x00000040
        /*03a4*/ 	.short	0x010a
        /*03a6*/ 	.byte	0x08
	.zero		1


	//   ....[43]....
        /*03a8*/ 	.word	0x00002040
        /*03ac*/ 	.word	0x000000ff
        /*03b0*/ 	.word	0x00000040
        /*03b4*/ 	.short	0x010a
        /*03b6*/ 	.byte	0x29
	.zero		1


	//   ....[44]....
        /*03b8*/ 	.word	0x00002180
        /*03bc*/ 	.word	0x000000ff
        /*03c0*/ 	.word	0x00000040
        /*03c4*/ 	.short	0x010a
        /*03c6*/ 	.byte	0x08
	.zero		1


	//   ....[45]....
        /*03c8*/ 	.word	0x00002460
        /*03cc*/ 	.word	0x00000002
        /*03d0*/ 	.word	0x000000c0
        /*03d4*/ 	.short	0x010a
        /*03d6*/ 	.byte	0xff
	.zero		1


	//   ....[46]....
        /*03d8*/ 	.word	0x00002520
        /*03dc*/ 	.word	0x00000002
        /*03e0*/ 	.word	0x00000000
        /*03e4*/ 	.short	0x0101
        /*03e6*/ 	.byte	0xff
	.zero		1


	//   ....[47]....
        /*03e8*/ 	.word	0x00002a90
        /*03ec*/ 	.word	0x000000ff
        /*03f0*/ 	.word	0x00000000
        /*03f4*/ 	.short	0x010a
        /*03f6*/ 	.byte	0x04
	.zero		1


	//   ....[48]....
        /*03f8*/ 	.word	0x00002b20
        /*03fc*/ 	.word	0x000000ff
        /*0400*/ 	.word	0x00000000
        /*0404*/ 	.short	0x010a
        /*0406*/ 	.byte	0x04
	.zero		1


	//   ....[49]....
        /*0408*/ 	.word	0x00002bb0
        /*040c*/ 	.word	0x000000ff
        /*0410*/ 	.word	0x00000000
        /*0414*/ 	.short	0x010a
        /*0416*/ 	.byte	0x04
	.zero		1


	//   ....[50]....
        /*0418*/ 	.word	0x00002c40
        /*041c*/ 	.word	0x000000ff
        /*0420*/ 	.word	0x00000000
        /*0424*/ 	.short	0x010a
        /*0426*/ 	.byte	0x04
	.zero		1


	//   ....[51]....
        /*0428*/ 	.word	0x00002cd0
        /*042c*/ 	.word	0x000000ff
        /*0430*/ 	.word	0x00000000
        /*0434*/ 	.short	0x010a
        /*0436*/ 	.byte	0x04
	.zero		1


	//   ....[52]....
        /*0438*/ 	.word	0x00002d60
        /*043c*/ 	.word	0x000000ff
        /*0440*/ 	.word	0x00000000
        /*0444*/ 	.short	0x010a
        /*0446*/ 	.byte	0x04
	.zero		1


	//   ....[53]....
        /*0448*/ 	.word	0x00002df0
        /*044c*/ 	.word	0x000000ff
        /*0450*/ 	.word	0x00000000
        /*0454*/ 	.short	0x010a
        /*0456*/ 	.byte	0x04
	.zero		1


	//   ....[54]....
        /*0458*/ 	.word	0x00002e90
        /*045c*/ 	.word	0x00000000
        /*0460*/ 	.word	0x00000000
        /*0464*/ 	.short	0x010a
        /*0466*/ 	.byte	0xff
	.zero		1


	//   ....[55]....
        /*0468*/ 	.word	0x00002fc0
        /*046c*/ 	.word	0x00000000
        /*0470*/ 	.word	0x00000100
        /*0474*/ 	.short	0x010a
        /*0476*/ 	.byte	0xff
	.zero		1


	//   ....[56]....
        /*0478*/ 	.word	0x00003030
        /*047c*/ 	.word	0x00000000
        /*0480*/ 	.word	0x00000000
        /*0484*/ 	.short	0x0101
        /*0486*/ 	.byte	0xff
	.zero		1


	//   ....[57]....
        /*0488*/ 	.word	0x00003050
        /*048c*/ 	.word	0x000000ff
        /*0490*/ 	.word	0x000000d0
        /*0494*/ 	.short	0x010a
        /*0496*/ 	.byte	0x05
	.zero		1


	//   ....[58]....
        /*0498*/ 	.word	0x00003170
        /*049c*/ 	.word	0x00000000
        /*04a0*/ 	.word	0x000000c0
        /*04a4*/ 	.short	0x010a
        /*04a6*/ 	.byte	0xff
	.zero		1


	//   ....[59]....
        /*04a8*/ 	.word	0x00003270
        /*04ac*/ 	.word	0x00000000
        /*04b0*/ 	.word	0x00000000
        /*04b4*/ 	.short	0x0101
        /*04b6*/ 	.byte	0xff
	.zero		1


	//   ....[60]....
        /*04b8*/ 	.word	0x00003300
        /*04bc*/ 	.word	0x000000ff
        /*04c0*/ 	.word	0x000000d0
        /*04c4*/ 	.short	0x0106
        /*04c6*/ 	.byte	0x05
	.zero		1


	//   ....[61]....
        /*04c8*/ 	.word	0x00003320
        /*04cc*/ 	.word	0x000000ff
        /*04d0*/ 	.word	0x000000d0
        /*04d4*/ 	.short	0x010a
        /*04d6*/ 	.byte	0x05
	.zero		1


	//   ....[62]....
        /*04d8*/ 	.word	0x000033b0
        /*04dc*/ 	.word	0x000000ff
        /*04e0*/ 	.word	0x000000d0
        /*04e4*/ 	.short	0x0106
        /*04e6*/ 	.byte	0x04
	.zero		1


	//   ....[63]....
        /*04e8*/ 	.word	0x000033f0
        /*04ec*/ 	.word	0x00000000
        /*04f0*/ 	.word	0x000000d0
        /*04f4*/ 	.short	0x010a
        /*04f6*/ 	.byte	0xff
	.zero		1


	//   ....[64]....
        /*04f8*/ 	.word	0x00003a60
        /*04fc*/ 	.word	0x00000002
        /*0500*/ 	.word	0x000000c0
        /*0504*/ 	.short	0x010a
        /*0506*/ 	.byte	0xff
	.zero		1


	//   ....[65]....
        /*0508*/ 	.word	0x00003b20
        /*050c*/ 	.word	0x00000002
        /*0510*/ 	.word	0x00000000
        /*0514*/ 	.short	0x0101
        /*0516*/ 	.byte	0xff
	.zero		1


	//   ....[66]....
        /*0518*/ 	.word	0x00003ff0
        /*051c*/ 	.word	0x000000ff
        /*0520*/ 	.word	0x00000000
        /*0524*/ 	.short	0x010a
        /*0526*/ 	.byte	0x05
	.zero		1


	//   ....[67]....
        /*0528*/ 	.word	0x00004000
        /*052c*/ 	.word	0x000000ff
        /*0530*/ 	.word	0x000000f0
        /*0534*/ 	.short	0x010a
        /*0536*/ 	.byte	0x10
	.zero		1


	//   ....[68]....
        /*0538*/ 	.word	0x00004250
        /*053c*/ 	.word	0x000000ff
        /*0540*/ 	.word	0x00000000
        /*0544*/ 	.short	0x010a
        /*0546*/ 	.byte	0x0f
	.zero		1


	//   ....[69]....
        /*0548*/ 	.word	0x00004380
        /*054c*/ 	.word	0x000000ff
        /*0550*/ 	.word	0x00000000
        /*0554*/ 	.short	0x010a
        /*0556*/ 	.byte	0x23
	.zero		1


	//   ....[70]....
        /*0558*/ 	.word	0x000046a0
        /*055c*/ 	.word	0x000000ff
        /*0560*/ 	.word	0x00000000
        /*0564*/ 	.short	0x010a
        /*0566*/ 	.byte	0x05
	.zero		1


	//   ....[71]....
        /*0568*/ 	.word	0x00004730
        /*056c*/ 	.word	0x000000ff
        /*0570*/ 	.word	0x00000000
        /*0574*/ 	.short	0x010a
        /*0576*/ 	.byte	0x06
	.zero		1


	//   ....[72]....
        /*0578*/ 	.word	0x00004b20
        /*057c*/ 	.word	0x00000000
        /*0580*/ 	.word	0x000000c0
        /*0584*/ 	.short	0x010a
        /*0586*/ 	.byte	0xff
	.zero		1


	//   ....[73]....
        /*0588*/ 	.word	0x00004be0
        /*058c*/ 	.word	0x00000000
        /*0590*/ 	.word	0x00000000
        /*0594*/ 	.short	0x0101
        /*0596*/ 	.byte	0xff
	.zero		1


	//   ....[74]....
        /*0598*/ 	.word	0x00004f00
        /*059c*/ 	.word	0x000000ff
        /*05a0*/ 	.word	0x000000b8
        /*05a4*/ 	.short	0x010a
        /*05a6*/ 	.byte	0x04
	.zero		1


	//   ....[75]....
        /*05a8*/ 	.word	0x00005120
        /*05ac*/ 	.word	0x000000ff
        /*05b0*/ 	.word	0x00000098
        /*05b4*/ 	.short	0x010a
        /*05b6*/ 	.byte	0x07
	.zero		1


	//   ....[76]....
        /*05b8*/ 	.word	0x00005320
        /*05bc*/ 	.word	0x000000ff
        /*05c0*/ 	.word	0x00000080
        /*05c4*/ 	.short	0x010b
        /*05c6*/ 	.byte	0x07
	.zero		1


	//   ....[77]....
        /*05c8*/ 	.word	0x00005370
        /*05cc*/ 	.word	0x000000ff
        /*05d0*/ 	.word	0x00000000
        /*05d4*/ 	.short	0x0101
        /*05d6*/ 	.byte	0x0d
	.zero		1


	//   ....[78]....
        /*05d8*/ 	.word	0x000053b0
        /*05dc*/ 	.word	0x000000ff
        /*05e0*/ 	.word	0x00000098
        /*05e4*/ 	.short	0x010a
        /*05e6*/ 	.byte	0x05
	.zero		1


	//   ....[79]....
        /*05e8*/ 	.word	0x00005600
        /*05ec*/ 	.word	0x000000ff
        /*05f0*/ 	.word	0x00000080
        /*05f4*/ 	.short	0x010b
        /*05f6*/ 	.byte	0x05
	.zero		1


	//   ....[80]....
        /*05f8*/ 	.word	0x00005640
        /*05fc*/ 	.word	0x000000ff
        /*0600*/ 	.word	0x00000000
        /*0604*/ 	.short	0x0101
        /*0606*/ 	.byte	0x07
	.zero		1


	//   ....[81]....
        /*0608*/ 	.word	0x000056b0
        /*060c*/ 	.word	0x000000ff
        /*0610*/ 	.word	0x00000000
        /*0614*/ 	.short	0x010a
        /*0616*/ 	.byte	0x05
	.zero		1


	//   ....[82]....
        /*0618*/ 	.word	0x00005740
        /*061c*/ 	.word	0x000000ff
        /*0620*/ 	.word	0x00000000
        /*0624*/ 	.short	0x010a
        /*0626*/ 	.byte	0x05
	.zero		1


	//   ....[83]....
        /*0628*/ 	.word	0x000057e0
        /*062c*/ 	.word	0x00000000
        /*0630*/ 	.word	0x00000000
        /*0634*/ 	.short	0x010a
        /*0636*/ 	.byte	0xff
	.zero		1


	//   ....[84]....
        /*0638*/ 	.word	0x00005b20
        /*063c*/ 	.word	0x00000000
        /*0640*/ 	.word	0x000000c0
        /*0644*/ 	.short	0x010a
        /*0646*/ 	.byte	0xff
	.zero		1


	//   ....[85]....
        /*0648*/ 	.word	0x00005c30
        /*064c*/ 	.word	0x00000000
        /*0650*/ 	.word	0x00000000
        /*0654*/ 	.short	0x0101
        /*0656*/ 	.byte	0xff
	.zero		1


	//   ....[86]....
        /*0658*/ 	.word	0x000066c0
        /*065c*/ 	.word	0x00000000
        /*0660*/ 	.word	0x00000080
        /*0664*/ 	.short	0x010a
        /*0666*/ 	.byte	0xff
	.zero		1


	//   ....[87]....
        /*0668*/ 	.word	0x00006730
        /*066c*/ 	.word	0x00000049
        /*0670*/ 	.word	0x000000e0
        /*0674*/ 	.short	0x010a
        /*0676*/ 	.byte	0xff
	.zero		1


	//   ....[88]....
        /*0678*/ 	.word	0x00006820
        /*067c*/ 	.word	0x00000000
        /*0680*/ 	.word	0x00000080
        /*0684*/ 	.short	0x010a
        /*0686*/ 	.byte	0xff
	.zero		1


	//   ....[89]....
        /*0688*/ 	.word	0x00006950
        /*068c*/ 	.word	0x00000049
        /*0690*/ 	.word	0x000000e0
        /*0694*/ 	.short	0x010a
        /*0696*/ 	.byte	0xff
	.zero		1


	//   ....[90]....
        /*0698*/ 	.word	0x00007460
        /*069c*/ 	.word	0x00000000
        /*06a0*/ 	.word	0x00000000
        /*06a4*/ 	.short	0x0101
        /*06a6*/ 	.byte	0xff
	.zero		1


	//   ....[91]....
        /*06a8*/ 	.word	0x00007470
        /*06ac*/ 	.word	0x00000003
        /*06b0*/ 	.word	0x00000080
        /*06b4*/ 	.short	0x010a
        /*06b6*/ 	.byte	0xff
	.zero		1


	//   ....[92]....
        /*06b8*/ 	.word	0x00007540
        /*06bc*/ 	.word	0x00000003
        /*06c0*/ 	.word	0x00000080
        /*06c4*/ 	.short	0x010a
        /*06c6*/ 	.byte	0xff
	.zero		1


	//   ....[93]....
        /*06c8*/ 	.word	0x000078b0
        /*06cc*/ 	.word	0x000000ff
        /*06d0*/ 	.word	0x00000000
        /*06d4*/ 	.short	0x0101
        /*06d6*/ 	.byte	0x05
	.zero		1


	//   ....[94]....
        /*06d8*/ 	.word	0x000081e0
        /*06dc*/ 	.word	0x00000000
        /*06e0*/ 	.word	0x00000000
        /*06e4*/ 	.short	0x0101
        /*06e6*/ 	.byte	0xff
	.zero		1


	//   ....[95]....
        /*06e8*/ 	.word	0x00008460
        /*06ec*/ 	.word	0x000000ff
        /*06f0*/ 	.word	0x00000000
        /*06f4*/ 	.short	0x0101
        /*06f6*/ 	.byte	0x04
	.zero		1


	//   ....[96]....
        /*06f8*/ 	.word	0x00008480
        /*06fc*/ 	.word	0x00000002
        /*0700*/ 	.word	0x00000110
        /*0704*/ 	.short	0x010a
        /*0706*/ 	.byte	0xff
	.zero		1


	//   ....[97]....
        /*0708*/ 	.word	0x000084e0
        /*070c*/ 	.word	0x00000002
        /*0710*/ 	.word	0x00000040
        /*0714*/ 	.short	0x010a
        /*0716*/ 	.byte	0xff
	.zero		1


	//   ....[98]....
        /*0718*/ 	.word	0x00008540
        /*071c*/ 	.word	0x00000002
        /*0720*/ 	.word	0x00000040
        /*0724*/ 	.short	0x010a
        /*0726*/ 	.byte	0xff
	.zero		1


	//   ....[99]....
        /*0728*/ 	.word	0x00008590
        /*072c*/ 	.word	0x00000002
        /*0730*/ 	.word	0x000000c0
        /*0734*/ 	.short	0x010a
        /*0736*/ 	.byte	0xff
	.zero		1


	//   ....[100]....
        /*0738*/ 	.word	0x000085f0
        /*073c*/ 	.word	0x00000000
        /*0740*/ 	.word	0x00000000
        /*0744*/ 	.short	0x010a
        /*0746*/ 	.byte	0xff
	.zero		1


	//   ....[101]....
        /*0748*/ 	.word	0x00008650
        /*074c*/ 	.word	0x00000000
        /*0750*/ 	.word	0x00000000
        /*0754*/ 	.short	0x010a
        /*0756*/ 	.byte	0xff
	.zero		1


	//   ....[102]....
        /*0758*/ 	.word	0x000086b0
        /*075c*/ 	.word	0x00000000
        /*0760*/ 	.word	0x00000000
        /*0764*/ 	.short	0x010a
        /*0766*/ 	.byte	0xff
	.zero		1


	//   ....[103]....
        /*0768*/ 	.word	0x00008710
        /*076c*/ 	.word	0x00000000
        /*0770*/ 	.word	0x00000000
        /*0774*/ 	.short	0x010a
        /*0776*/ 	.byte	0xff
	.zero		1


	//   ....[104]....
        /*0778*/ 	.word	0x00008770
        /*077c*/ 	.word	0x00000000
        /*0780*/ 	.word	0x00000000
        /*0784*/ 	.short	0x010a
        /*0786*/ 	.byte	0xff
	.zero		1


	//   ....[105]....
        /*0788*/ 	.word	0x000087d0
        /*078c*/ 	.word	0x00000000
        /*0790*/ 	.word	0x00000000
        /*0794*/ 	.short	0x010a
        /*0796*/ 	.byte	0xff
	.zero		1


	//   ....[106]....
        /*0798*/ 	.word	0x00008830
        /*079c*/ 	.word	0x00000000
        /*07a0*/ 	.word	0x00000000
        /*07a4*/ 	.short	0x010a
        /*07a6*/ 	.byte	0xff
	.zero		1


	//   ....[107]....
        /*07a8*/ 	.word	0x00008880
        /*07ac*/ 	.word	0x00000000
        /*07b0*/ 	.word	0x00000100
        /*07b4*/ 	.short	0x010a
        /*07b6*/ 	.byte	0xff
	.zero		1


	//   ....[108]....
        /*07b8*/ 	.word	0x000088e0
        /*07bc*/ 	.word	0x00000000
        /*07c0*/ 	.word	0x000000d0
        /*07c4*/ 	.short	0x010a
        /*07c6*/ 	.byte	0xff
	.zero		1


	//   ....[109]....
        /*07c8*/ 	.word	0x00008930
        /*07cc*/ 	.word	0x00000000
        /*07d0*/ 	.word	0x000000c0
        /*07d4*/ 	.short	0x010a
        /*07d6*/ 	.byte	0xff
	.zero		1


	//   ....[110]....
        /*07d8*/ 	.word	0x00008990
        /*07dc*/ 	.word	0x00000000
        /*07e0*/ 	.word	0x000000d0
        /*07e4*/ 	.short	0x010a
        /*07e6*/ 	.byte	0xff
	.zero		1


	//   ....[111]....
        /*07e8*/ 	.word	0x000089e0
        /*07ec*/ 	.word	0x00000002
        /*07f0*/ 	.word	0x000000c0
        /*07f4*/ 	.short	0x010a
        /*07f6*/ 	.byte	0xff
	.zero		1


	//   ....[112]....
        /*07f8*/ 	.word	0x00008a40
        /*07fc*/ 	.word	0x00000003
        /*0800*/ 	.word	0x000000f0
        /*0804*/ 	.short	0x010a
        /*0806*/ 	.byte	0xff
	.zero		1


	//   ....[113]....
        /*0808*/ 	.word	0x00008aa0
        /*080c*/ 	.word	0x00000002
        /*0810*/ 	.word	0x00000000
        /*0814*/ 	.short	0x010a
        /*0816*/ 	.byte	0xff
	.zero		1


	//   ....[114]....
        /*0818*/ 	.word	0x00008b00
        /*081c*/ 	.word	0x00000000
        /*0820*/ 	.word	0x00000000
        /*0824*/ 	.short	0x010a
        /*0826*/ 	.byte	0xff
	.zero		1


	//   ....[115]....
        /*0828*/ 	.word	0x00008b60
        /*082c*/ 	.word	0x00000000
        /*0830*/ 	.word	0x00000000
        /*0834*/ 	.short	0x010a
        /*0836*/ 	.byte	0xff
	.zero		1


	//   ....[116]....
        /*0838*/ 	.word	0x00008bb0
        /*083c*/ 	.word	0x00000000
        /*0840*/ 	.word	0x000000c0
        /*0844*/ 	.short	0x010a
        /*0846*/ 	.byte	0xff
	.zero		1


	//   ....[117]....
        /*0848*/ 	.word	0x00008c10
        /*084c*/ 	.word	0x00000000
        /*0850*/ 	.word	0x000000b8
        /*0854*/ 	.short	0x010a
        /*0856*/ 	.byte	0xff
	.zero		1


	//   ....[118]....
        /*0858*/ 	.word	0x00008c70
        /*085c*/ 	.word	0x00000000
        /*0860*/ 	.word	0x00000098
        /*0864*/ 	.short	0x010a
        /*0866*/ 	.byte	0xff
	.zero		1


	//   ....[119]....
        /*0868*/ 	.word	0x00008cd0
        /*086c*/ 	.word	0x00000000
        /*0870*/ 	.word	0x00000098
        /*0874*/ 	.short	0x010a
        /*0876*/ 	.byte	0xff
	.zero		1


	//   ....[120]....
        /*0878*/ 	.word	0x00008d30
        /*087c*/ 	.word	0x00000000
        /*0880*/ 	.word	0x00000000
        /*0884*/ 	.short	0x010a
        /*0886*/ 	.byte	0xff
	.zero		1


	//   ....[121]....
        /*0888*/ 	.word	0x00008d90
        /*088c*/ 	.word	0x00000000
        /*0890*/ 	.word	0x00000000
        /*0894*/ 	.short	0x010a
        /*0896*/ 	.byte	0xff
	.zero		1


	//   ....[122]....
        /*0898*/ 	.word	0x00008de0
        /*089c*/ 	.word	0x00000000
        /*08a0*/ 	.word	0x000000c0
        /*08a4*/ 	.short	0x010a
        /*08a6*/ 	.byte	0xff
	.zero		1


	//   ....[123]....
        /*08a8*/ 	.word	0x00008e30
        /*08ac*/ 	.word	0x00000000
        /*08b0*/ 	.word	0x00000080
        /*08b4*/ 	.short	0x010a
        /*08b6*/ 	.byte	0xff
	.zero		1


	//   ....[124]....
        /*08b8*/ 	.word	0x00008e80
        /*08bc*/ 	.word	0x00000049
        /*08c0*/ 	.word	0x000000e0
        /*08c4*/ 	.short	0x010a
        /*08c6*/ 	.byte	0xff
	.zero		1


	//   ....[125]....
        /*08c8*/ 	.word	0x00008ed0
        /*08cc*/ 	.word	0x00000003
        /*08d0*/ 	.word	0x00000080
        /*08d4*/ 	.short	0x010a
        /*08d6*/ 	.byte	0xff
	.zero		1


	//----- nvinfo : EIATTR_NUM_MBARRIERS
	.align		4
.L_47:
        /*08d8*/ 	.byte	0x03, 0x38
        /*08da*/ 	.short	0x0024


	//----- nvinfo : EIATTR_EXIT_INSTR_OFFSETS
	.align		4
        /*08dc*/ 	.byte	0x04, 0x1c
        /*08de*/ 	.short	(.L_49 - .L_48)


	//   ....[0]....
.L_48:
        /*08e0*/ 	.word	0x00002ec0


	//   ....[1]....
        /*08e4*/ 	.word	0x000033c0


	//   ....[2]....
        /*08e8*/ 	.word	0x00003420


	//   ....[3]....
        /*08ec*/ 	.word	0x00004990


	//   ....[4]....
        /*08f0*/ 	.word	0x00005810


	//   ....[5]....
        /*08f4*/ 	.word	0x00005850


	//   ....[6]....
        /*08f8*/ 	.word	0x00008350


	//   ....[7]....
        /*08fc*/ 	.word	0x000083d0


	//   ....[8]....
        /*0900*/ 	.word	0x00008400


	//   ....[9]....
        /*0904*/ 	.word	0x00008470


	//----- nvinfo : EIATTR_MAX_THREADS
	.align		4
.L_49:
        /*0908*/ 	.byte	0x04, 0x05
        /*090a*/ 	.short	(.L_51 - .L_50)
.L_50:
        /*090c*/ 	.word	0x00000100
        /*0910*/ 	.word	0x00000001
        /*0914*/ 	.word	0x00000001


	//----- nvinfo : EIATTR_CRS_STACK_SIZE
	.align		4
.L_51:
        /*0918*/ 	.byte	0x04, 0x1e
        /*091a*/ 	.short	(.L_53 - .L_52)
.L_52:
        /*091c*/ 	.word	0x00000000


	//----- nvinfo : EIATTR_CBANK_PARAM_SIZE
	.align		4
.L_53:
        /*0920*/ 	.byte	0x03, 0x19
        /*0922*/ 	.short	0x0c00


	//----- nvinfo : EIATTR_PARAM_CBANK
	.align		4
        /*0924*/ 	.byte	0x04, 0x0a
        /*0926*/ 	.short	(.L_55 - .L_54)
	.align		4
.L_54:
        /*0928*/ 	.word	index@(.nv.constant0._ZN7cutlass13device_kernelINS_4gemm6kernel13GemmUniversalIN4cute5tupleIJiiiiEEENS1_10collective13CollectiveMmaINS1_46MainloopSm100TmaUmmaWarpSpecializedBlockScaledILi8ELi2ELi2ENS5_IJNS4_1CILi1EEENSA_ILi8EEESB_EEEEENS5_IJNSA_ILi128EEENSA_ILi64EEESF_EEENS5_IJNS_12float_e4m3_tENS_13float_ue8m0_tEEEENS5_IJNS5_IJlSB_lEEENS4_6LayoutINS5_IJNS5_IJNS5_IJNSA_ILi32EEENSA_ILi4EEEEEEiEEESQ_NS5_IJSB_iEEEEEENS5_IJNS5_IJNS5_IJNSA_ILi16EEESO_EEEiEEENS5_IJNS5_IJNSA_ILi0EEESB_EEENSA_ILi512EEEEEENS5_IJSW_iEEEEEEEEEEESK_S13_NS4_8TiledMMAINS4_8MMA_AtomIJNS4_21SM100_MMA_MXF8F6F4_SSISI_SI_fSJ_Li128ELi64ELNS4_4UMMA5MajorE0ELS18_0ELNS17_7ScaleInE0ELS19_0EEEEEENSM_INS5_IJSB_SB_SB_EEENS5_IJSW_SW_SW_EEEEENS5_IJNS4_10UnderscoreES1F_S1F_EEEEENS5_IJNS4_23SM90_TMA_LOAD_MULTICASTES1I_EEENS5_IJNS4_14ComposedLayoutINS4_7SwizzleILi3ELi4ELi3EEENS4_18smem_ptr_flag_bitsILi8EEENSM_INS5_IJSC_SF_EEENS5_IJSF_SB_EEEEEEENSM_INS5_IJNS5_IJNS5_IJSP_SB_EEENS5_IJSN_SB_EEEEEESB_NS5_IJSO_SB_EEEEEENS5_IJNS5_IJNS5_IJSU_SY_EEESX_EEESW_NS5_IJSB_SY_EEEEEEEEEEEvNS4_8identityENS5_IJNS4_13SM90_TMA_LOADES25_EEES23_vS24_EENS_8epilogue10collective18CollectiveEpilogueINS28_23Sm100TmaWarpSpecializedILi3ELi2ELi32ELb1ELb0EEEJSH_NS5_IJNSM_ISF_SB_EENSM_ISN_SB_EEEEENS_10bfloat16_tESL_S2G_SL_NS28_6fusion15FusionCallbacksIS2C_NS2H_17LinearCombinationIS2G_fS2G_fLNS_15FloatRoundStyleE2EEESH_S2F_JEEENS4_5SM1004TMEM4LOAD26SM100_TMEM_LOAD_32dp32b32xES25_NS1K_INS1L_ILi2ELi4ELi3EEENS1N_ILi16EEENSM_INS5_IJSC_SN_EEES1U_EEEENS4_39AutoVectorizingCopyWithAssumedAlignmentILi128EEENS4_14SM90_TMA_STOREES2V_S2X_S2X_EEEvvEEEEvNT_6ParamsE)
        /*092c*/ 	.short	0x0380
        /*092e*/ 	.short	0x0c00


	//----- nvinfo : EIATTR_SW_WAR
	.align		4
.L_55:
        /*0930*/ 	.byte	0x04, 0x36
        /*0932*/ 	.short	(.L_57 - .L_56)
.L_56:
        /*0934*/ 	.word	0x00000008
.L_57:


//--------------------- .nv.callgraph             --------------------------
	.section	.nv.callgraph,"",@"SHT_CUDA_CALLGRAPH"
	.align	4
	.sectionentsize	8
	.align		4
        /*0000*/ 	.word	0x00000000
	.align		4
        /*0004*/ 	.word	0xffffffff
	.align		4
        /*0008*/ 	.word	index@(_ZN7cutlass13device_kernelINS_4gemm6kernel13GemmUniversalIN4cute5tupleIJiiiiEEENS1_10collective13CollectiveMmaINS1_46MainloopSm100TmaUmmaWarpSpecializedBlockScaledILi8ELi2ELi2ENS5_IJNS4_1CILi1EEENSA_ILi8EEESB_EEEEENS5_IJNSA_ILi128EEENSA_ILi64EEESF_EEENS5_IJNS_12float_e4m3_tENS_13float_ue8m0_tEEEENS5_IJNS5_IJlSB_lEEENS4_6LayoutINS5_IJNS5_IJNS5_IJNSA_ILi32EEENSA_ILi4EEEEEEiEEESQ_NS5_IJSB_iEEEEEENS5_IJNS5_IJNS5_IJNSA_ILi16EEESO_EEEiEEENS5_IJNS5_IJNSA_ILi0EEESB_EEENSA_ILi512EEEEEENS5_IJSW_iEEEEEEEEEEESK_S13_NS4_8TiledMMAINS4_8MMA_AtomIJNS4_21SM100_MMA_MXF8F6F4_SSISI_SI_fSJ_Li128ELi64ELNS4_4UMMA5MajorE0ELS18_0ELNS17_7ScaleInE0ELS19_0EEEEEENSM_INS5_IJSB_SB_SB_EEENS5_IJSW_SW_SW_EEEEENS5_IJNS4_10UnderscoreES1F_S1F_EEEEENS5_IJNS4_23SM90_TMA_LOAD_MULTICASTES1I_EEENS5_IJNS4_14ComposedLayoutINS4_7SwizzleILi3ELi4ELi3EEENS4_18smem_ptr_flag_bitsILi8EEENSM_INS5_IJSC_SF_EEENS5_IJSF_SB_EEEEEEENSM_INS5_IJNS5_IJNS5_IJSP_SB_EEENS5_IJSN_SB_EEEEEESB_NS5_IJSO_SB_EEEEEENS5_IJNS5_IJNS5_IJSU_SY_EEESX_EEESW_NS5_IJSB_SY_EEEEEEEEEEEvNS4_8identityENS5_IJNS4_13SM90_TMA_LOADES25_EEES23_vS24_EENS_8epilogue10collective18CollectiveEpilogueINS28_23Sm100TmaWarpSpecializedILi3ELi2ELi32ELb1ELb0EEEJSH_NS5_IJNSM_ISF_SB_EENSM_ISN_SB_EEEEENS_10bfloat16_tESL_S2G_SL_NS28_6fusion15FusionCallbacksIS2C_NS2H_17LinearCombinationIS2G_fS2G_fLNS_15FloatRoundStyleE2EEESH_S2F_JEEENS4_5SM1004TMEM4LOAD26SM100_TMEM_LOAD_32dp32b32xES25_NS1K_INS1L_ILi2ELi4ELi3EEENS1N_ILi16EEENSM_INS5_IJSC_SN_EEES1U_EEEENS4_39AutoVectorizingCopyWithAssumedAlignmentILi128EEENS4_14SM90_TMA_STOREES2V_S2X_S2X_EEEvvEEEEvNT_6ParamsE)
	.align		4
        /*000c*/ 	.word	index@(__assertfail)
	.align		4
        /*0010*/ 	.word	0x00000000
	.align		4
        /*0014*/ 	.word	0xfffffffe
	.align		4
        /*0018*/ 	.word	0x00000000
	.align		4
        /*001c*/ 	.word	0xfffffffd
	.align		4
        /*0020*/ 	.word	0x00000000
	.align		4
        /*0024*/ 	.word	0xfffffffc


//--------------------- .nv.constant4             --------------------------
	.section	.nv.constant4,"a",@progbits
	.align	8
	.align		8
.nv.constant4:
        /*0000*/ 	.dword	__assertfail
	.align		8
        /*0008*/ 	.dword	__unnamed_1
	.align		8
        /*0010*/ 	.dword	__unnamed_2
	.align		8
        /*0018*/ 	.dword	_ZN40_INTERNAL_72689db2_4_k_cu_b5f4558c_309764cuda3std3__45__cpo5beginE
	.align		8
        /*0020*/ 	.dword	_ZN40_INTERNAL_72689db2_4_k_cu_b5f4558c_309764cuda3std3__45__cpo3endE
	.align		8
        /*0028*/ 	.dword	_ZN40_INTERNAL_72689db2_4_k_cu_b5f4558c_309764cuda3std3__45__cpo6cbeginE
	.align		8
        /*0030*/ 	.dword	_ZN40_INTERNAL_72689db2_4_k_cu_b5f4558c_309764cuda3std3__45__cpo4cendE
	.align		8
        /*0038*/ 	.dword	_ZN40_INTERNAL_72689db2_4_k_cu_b5f4558c_309764cuda3std3__442_GLOBAL__N__72689db2_4_k_cu_b5f4558c_309766ignoreE
	.align		8
        /*0040*/ 	.dword	_ZN40_INTERNAL_72689db2_4_k_cu_b5f4558c_309764cuda3std3__419piecewise_constructE
	.align		8
        /*0048*/ 	.dword	_ZN40_INTERNAL_72689db2_4_k_cu_b5f4558c_309764cuda3std3__48in_placeE
	.align		8
        /*0050*/ 	.dword	_ZN40_INTERNAL_72689db2_4_k_cu_b5f4558c_309764cuda3std6ranges3__45__cpo4swapE
	.align		8
        /*0058*/ 	.dword	_ZN40_INTERNAL_72689db2_4_k_cu_b5f4558c_309764cuda3std6ranges3__45__cpo9iter_moveE
	.align		8
        /*0060*/ 	.dword	_ZN40_INTERNAL_72689db2_4_k_cu_b5f4558c_309764cute7productE
	.align		8
        /*0068*/ 	.dword	_ZN40_INTERNAL_72689db2_4_k_cu_b5f4558c_309764cute1_E
	.align		8
        /*0070*/ 	.dword	$str$25
	.align		8
        /*0078*/ 	.dword	$str$26
	.align		8
        /*0080*/ 	.dword	$str$27
	.align		8
        /*0088*/ 	.dword	$str$28


//--------------------- .text._ZN7cutlass13device_kernelINS_4gemm6kernel13GemmUniversalIN4cute5tupleIJiiiiEEENS1_10collective13CollectiveMmaINS1_46MainloopSm100TmaUmmaWarpSpecializedBlockScaledILi8ELi2ELi2ENS5_IJNS4_1CILi1EEENSA_ILi8EEESB_EEEEENS5_IJNSA_ILi128EEENSA_ILi64EEESF_EEENS5_IJNS_12float_e4m3_tENS_13float_ue8m0_tEEEENS5_IJNS5_IJlSB_lEEENS4_6LayoutINS5_IJNS5_IJNS5_IJNSA_ILi32EEENSA_ILi4EEEEEEiEEESQ_NS5_IJSB_iEEEEEENS5_IJNS5_IJNS5_IJNSA_ILi16EEESO_EEEiEEENS5_IJNS5_IJNSA_ILi0EEESB_EEENSA_ILi512EEEEEENS5_IJSW_iEEEEEEEEEEESK_S13_NS4_8TiledMMAINS4_8MMA_AtomIJNS4_21SM100_MMA_MXF8F6F4_SSISI_SI_fSJ_Li128ELi64ELNS4_4UMMA5MajorE0ELS18_0ELNS17_7ScaleInE0ELS19_0EEEEEENSM_INS5_IJSB_SB_SB_EEENS5_IJSW_SW_SW_EEEEENS5_IJNS4_10UnderscoreES1F_S1F_EEEEENS5_IJNS4_23SM90_TMA_LOAD_MULTICASTES1I_EEENS5_IJNS4_14ComposedLayoutINS4_7SwizzleILi3ELi4ELi3EEENS4_18smem_ptr_flag_bitsILi8EEENSM_INS5_IJSC_SF_EEENS5_IJSF_SB_EEEEEEENSM_INS5_IJNS5_IJNS5_IJSP_SB_EEENS5_IJSN_SB_EEEEEESB_NS5_IJSO_SB_EEEEEENS5_IJNS5_IJNS5_IJSU_SY_EEESX_EEESW_NS5_IJSB_SY_EEEEEEEEEEEvNS4_8identityENS5_IJNS4_13SM90_TMA_LOADES25_EEES23_vS24_EENS_8epilogue10collective18CollectiveEpilogueINS28_23Sm100TmaWarpSpecializedILi3ELi2ELi32ELb1ELb0EEEJSH_NS5_IJNSM_ISF_SB_EENSM_ISN_SB_EEEEENS_10bfloat16_tESL_S2G_SL_NS28_6fusion15FusionCallbacksIS2C_NS2H_17LinearCombinationIS2G_fS2G_fLNS_15FloatRoundStyleE2EEESH_S2F_JEEENS4_5SM1004TMEM4LOAD26SM100_TMEM_LOAD_32dp32b32xES25_NS1K_INS1L_ILi2ELi4ELi3EEENS1N_ILi16EEENSM_INS5_IJSC_SN_EEES1U_EEEENS4_39AutoVectorizingCopyWithAssumedAlignmentILi128EEENS4_14SM90_TMA_STOREES2V_S2X_S2X_EEEvvEEEEvNT_6ParamsE --------------------------
	.section	.text._ZN7cutlass13device_kernelINS_4gemm6kernel13GemmUniversalIN4cute5tupleIJiiiiEEENS1_10collective13CollectiveMmaINS1_46MainloopSm100TmaUmmaWarpSpecializedBlockScaledILi8ELi2ELi2ENS5_IJNS4_1CILi1EEENSA_ILi8EEESB_EEEEENS5_IJNSA_ILi128EEENSA_ILi64EEESF_EEENS5_IJNS_12float_e4m3_tENS_13float_ue8m0_tEEEENS5_IJNS5_IJlSB_lEEENS4_6LayoutINS5_IJNS5_IJNS5_IJNSA_ILi32EEENSA_ILi4EEEEEEiEEESQ_NS5_IJSB_iEEEEEENS5_IJNS5_IJNS5_IJNSA_ILi16EEESO_EEEiEEENS5_IJNS5_IJNSA_ILi0EEESB_EEENSA_ILi512EEEEEENS5_IJSW_iEEEEEEEEEEESK_S13_NS4_8TiledMMAINS4_8MMA_AtomIJNS4_21SM100_MMA_MXF8F6F4_SSISI_SI_fSJ_Li128ELi64ELNS4_4UMMA5MajorE0ELS18_0ELNS17_7ScaleInE0ELS19_0EEEEEENSM_INS5_IJSB_SB_SB_EEENS5_IJSW_SW_SW_EEEEENS5_IJNS4_10UnderscoreES1F_S1F_EEEEENS5_IJNS4_23SM90_TMA_LOAD_MULTICASTES1I_EEENS5_IJNS4_14ComposedLayoutINS4_7SwizzleILi3ELi4ELi3EEENS4_18smem_ptr_flag_bitsILi8EEENSM_INS5_IJSC_SF_EEENS5_IJSF_SB_EEEEEEENSM_INS5_IJNS5_IJNS5_IJSP_SB_EEENS5_IJSN_SB_EEEEEESB_NS5_IJSO_SB_EEEEEENS5_IJNS5_IJNS5_IJSU_SY_EEESX_EEESW_NS5_IJSB_SY_EEEEEEEEEEEvNS4_8identityENS5_IJNS4_13SM90_TMA_LOADES25_EEES23_vS24_EENS_8epilogue10collective18CollectiveEpilogueINS28_23Sm100TmaWarpSpecializedILi3ELi2ELi32ELb1ELb0EEEJSH_NS5_IJNSM_ISF_SB_EENSM_ISN_SB_EEEEENS_10bfloat16_tESL_S2G_SL_NS28_6fusion15FusionCallbacksIS2C_NS2H_17LinearCombinationIS2G_fS2G_fLNS_15FloatRoundStyleE2EEESH_S2F_JEEENS4_5SM1004TMEM4LOAD26SM100_TMEM_LOAD_32dp32b32xES25_NS1K_INS1L_ILi2ELi4ELi3EEENS1N_ILi16EEENSM_INS5_IJSC_SN_EEES1U_EEEENS4_39AutoVectorizingCopyWithAssumedAlignmentILi128EEENS4_14SM90_TMA_STOREES2V_S2X_S2X_EEEvvEEEEvNT_6ParamsE,"ax",@progbits
	.align	128
.text._ZN7cutlass13device_kernelINS_4gemm6kernel13GemmUniversalIN4cute5tupleIJiiiiEEENS1_10collective13CollectiveMmaINS1_46MainloopSm100TmaUmmaWarpSpecializedBlockScaledILi8ELi2ELi2ENS5_IJNS4_1CILi1EEENSA_ILi8EEESB_EEEEENS5_IJNSA_ILi128EEENSA_ILi64EEESF_EEENS5_IJNS_12float_e4m3_tENS_13float_ue8m0_tEEEENS5_IJNS5_IJlSB_lEEENS4_6LayoutINS5_IJNS5_IJNS5_IJNSA_ILi32EEENSA_ILi4EEEEEEiEEESQ_NS5_IJSB_iEEEEEENS5_IJNS5_IJNS5_IJNSA_ILi16EEESO_EEEiEEENS5_IJNS5_IJNSA_ILi0EEESB_EEENSA_ILi512EEEEEENS5_IJSW_iEEEEEEEEEEESK_S13_NS4_8TiledMMAINS4_8MMA_AtomIJNS4_21SM100_MMA_MXF8F6F4_SSISI_SI_fSJ_Li128ELi64ELNS4_4UMMA5MajorE0ELS18_0ELNS17_7ScaleInE0ELS19_0EEEEEENSM_INS5_IJSB_SB_SB_EEENS5_IJSW_SW_SW_EEEEENS5_IJNS4_10UnderscoreES1F_S1F_EEEEENS5_IJNS4_23SM90_TMA_LOAD_MULTICASTES1I_EEENS5_IJNS4_14ComposedLayoutINS4_7SwizzleILi3ELi4ELi3EEENS4_18smem_ptr_flag_bitsILi8EEENSM_INS5_IJSC_SF_EEENS5_IJSF_SB_EEEEEEENSM_INS5_IJNS5_IJNS5_IJSP_SB_EEENS5_IJSN_SB_EEEEEESB_NS5_IJSO_SB_EEEEEENS5_IJNS5_IJNS5_IJSU_SY_EEESX_EEESW_NS5_IJSB_SY_EEEEEEEEEEEvNS4_8identityENS5_IJNS4_13SM90_TMA_LOADES25_EEES23_vS24_EENS_8epilogue10collective18CollectiveEpilogueINS28_23Sm100TmaWarpSpecializedILi3ELi2ELi32ELb1ELb0EEEJSH_NS5_IJNSM_ISF_SB_EENSM_ISN_SB_EEEEENS_10bfloat16_tESL_S2G_SL_NS28_6fusion15FusionCallbacksIS2C_NS2H_17LinearCombinationIS2G_fS2G_fLNS_15FloatRoundStyleE2EEESH_S2F_JEEENS4_5SM1004TMEM4LOAD26SM100_TMEM_LOAD_32dp32b32xES25_NS1K_INS1L_ILi2ELi4ELi3EEENS1N_ILi16EEENSM_INS5_IJSC_SN_EEES1U_EEEENS4_39AutoVectorizingCopyWithAssumedAlignmentILi128EEENS4_14SM90_TMA_STOREES2V_S2X_S2X_EEEvvEEEEvNT_6ParamsE:
        .type           _ZN7cutlass13device_kernelINS_4gemm6kernel13GemmUniversalIN4cute5tupleIJiiiiEEENS1_10collective13CollectiveMmaINS1_46MainloopSm100TmaUmmaWarpSpecializedBlockScaledILi8ELi2ELi2ENS5_IJNS4_1CILi1EEENSA_ILi8EEESB_EEEEENS5_IJNSA_ILi128EEENSA_ILi64EEESF_EEENS5_IJNS_12float_e4m3_tENS_13float_ue8m0_tEEEENS5_IJNS5_IJlSB_lEEENS4_6LayoutINS5_IJNS5_IJNS5_IJNSA_ILi32EEENSA_ILi4EEEEEEiEEESQ_NS5_IJSB_iEEEEEENS5_IJNS5_IJNS5_IJNSA_ILi16EEESO_EEEiEEENS5_IJNS5_IJNSA_ILi0EEESB_EEENSA_ILi512EEEEEENS5_IJSW_iEEEEEEEEEEESK_S13_NS4_8TiledMMAINS4_8MMA_AtomIJNS4_21SM100_MMA_MXF8F6F4_SSISI_SI_fSJ_Li128ELi64ELNS4_4UMMA5MajorE0ELS18_0ELNS17_7ScaleInE0ELS19_0EEEEEENSM_INS5_IJSB_SB_SB_EEENS5_IJSW_SW_SW_EEEEENS5_IJNS4_10UnderscoreES1F_S1F_EEEEENS5_IJNS4_23SM90_TMA_LOAD_MULTICASTES1I_EEENS5_IJNS4_14ComposedLayoutINS4_7SwizzleILi3ELi4ELi3EEENS4_18smem_ptr_flag_bitsILi8EEENSM_INS5_IJSC_SF_EEENS5_IJSF_SB_EEEEEEENSM_INS5_IJNS5_IJNS5_IJSP_SB_EEENS5_IJSN_SB_EEEEEESB_NS5_IJSO_SB_EEEEEENS5_IJNS5_IJNS5_IJSU_SY_EEESX_EEESW_NS5_IJSB_SY_EEEEEEEEEEEvNS4_8identityENS5_IJNS4_13SM90_TMA_LOADES25_EEES23_vS24_EENS_8epilogue10collective18CollectiveEpilogueINS28_23Sm100TmaWarpSpecializedILi3ELi2ELi32ELb1ELb0EEEJSH_NS5_IJNSM_ISF_SB_EENSM_ISN_SB_EEEEENS_10bfloat16_tESL_S2G_SL_NS28_6fusion15FusionCallbacksIS2C_NS2H_17LinearCombinationIS2G_fS2G_fLNS_15FloatRoundStyleE2EEESH_S2F_JEEENS4_5SM1004TMEM4LOAD26SM100_TMEM_LOAD_32dp32b32xES25_NS1K_INS1L_ILi2ELi4ELi3EEENS1N_ILi16EEENSM_INS5_IJSC_SN_EEES1U_EEEENS4_39AutoVectorizingCopyWithAssumedAlignmentILi128EEENS4_14SM90_TMA_STOREES2V_S2X_S2X_EEEvvEEEEvNT_6ParamsE,@function
        .size           _ZN7cutlass13device_kernelINS_4gemm6kernel13GemmUniversalIN4cute5tupleIJiiiiEEENS1_10collective13CollectiveMmaINS1_46MainloopSm100TmaUmmaWarpSpecializedBlockScaledILi8ELi2ELi2ENS5_IJNS4_1CILi1EEENSA_ILi8EEESB_EEEEENS5_IJNSA_ILi128EEENSA_ILi64EEESF_EEENS5_IJNS_12float_e4m3_tENS_13float_ue8m0_tEEEENS5_IJNS5_IJlSB_lEEENS4_6LayoutINS5_IJNS5_IJNS5_IJNSA_ILi32EEENSA_ILi4EEEEEEiEEESQ_NS5_IJSB_iEEEEEENS5_IJNS5_IJNS5_IJNSA_ILi16EEESO_EEEiEEENS5_IJNS5_IJNSA_ILi0EEESB_EEENSA_ILi512EEEEEENS5_IJSW_iEEEEEEEEEEESK_S13_NS4_8TiledMMAINS4_8MMA_AtomIJNS4_21SM100_MMA_MXF8F6F4_SSISI_SI_fSJ_Li128ELi64ELNS4_4UMMA5MajorE0ELS18_0ELNS17_7ScaleInE0ELS19_0EEEEEENSM_INS5_IJSB_SB_SB_EEENS5_IJSW_SW_SW_EEEEENS5_IJNS4_10UnderscoreES1F_S1F_EEEEENS5_IJNS4_23SM90_TMA_LOAD_MULTICASTES1I_EEENS5_IJNS4_14ComposedLayoutINS4_7SwizzleILi3ELi4ELi3EEENS4_18smem_ptr_flag_bitsILi8EEENSM_INS5_IJSC_SF_EEENS5_IJSF_SB_EEEEEEENSM_INS5_IJNS5_IJNS5_IJSP_SB_EEENS5_IJSN_SB_EEEEEESB_NS5_IJSO_SB_EEEEEENS5_IJNS5_IJNS5_IJSU_SY_EEESX_EEESW_NS5_IJSB_SY_EEEEEEEEEEEvNS4_8identityENS5_IJNS4_13SM90_TMA_LOADES25_EEES23_vS24_EENS_8epilogue10collective18CollectiveEpilogueINS28_23Sm100TmaWarpSpecializedILi3ELi2ELi32ELb1ELb0EEEJSH_NS5_IJNSM_ISF_SB_EENSM_ISN_SB_EEEEENS_10bfloat16_tESL_S2G_SL_NS28_6fusion15FusionCallbacksIS2C_NS2H_17LinearCombinationIS2G_fS2G_fLNS_15FloatRoundStyleE2EEESH_S2F_JEEENS4_5SM1004TMEM4LOAD26SM100_TMEM_LOAD_32dp32b32xES25_NS1K_INS1L_ILi2ELi4ELi3EEENS1N_ILi16EEENSM_INS5_IJSC_SN_EEES1U_EEEENS4_39AutoVectorizingCopyWithAssumedAlignmentILi128EEENS4_14SM90_TMA_STOREES2V_S2X_S2X_EEEvvEEEEvNT_6ParamsE,(.L_x_174 - _ZN7cutlass13device_kernelINS_4gemm6kernel13GemmUniversalIN4cute5tupleIJiiiiEEENS1_10collective13CollectiveMmaINS1_46MainloopSm100TmaUmmaWarpSpecializedBlockScaledILi8ELi2ELi2ENS5_IJNS4_1CILi1EEENSA_ILi8EEESB_EEEEENS5_IJNSA_ILi128EEENSA_ILi64EEESF_EEENS5_IJNS_12float_e4m3_tENS_13float_ue8m0_tEEEENS5_IJNS5_IJlSB_lEEENS4_6LayoutINS5_IJNS5_IJNS5_IJNSA_ILi32EEENSA_ILi4EEEEEEiEEESQ_NS5_IJSB_iEEEEEENS5_IJNS5_IJNS5_IJNSA_ILi16EEESO_EEEiEEENS5_IJNS5_IJNSA_ILi0EEESB_EEENSA_ILi512EEEEEENS5_IJSW_iEEEEEEEEEEESK_S13_NS4_8TiledMMAINS4_8MMA_AtomIJNS4_21SM100_MMA_MXF8F6F4_SSISI_SI_fSJ_Li128ELi64ELNS4_4UMMA5MajorE0ELS18_0ELNS17_7ScaleInE0ELS19_0EEEEEENSM_INS5_IJSB_SB_SB_EEENS5_IJSW_SW_SW_EEEEENS5_IJNS4_10UnderscoreES1F_S1F_EEEEENS5_IJNS4_23SM90_TMA_LOAD_MULTICASTES1I_EEENS5_IJNS4_14ComposedLayoutINS4_7SwizzleILi3ELi4ELi3EEENS4_18smem_ptr_flag_bitsILi8EEENSM_INS5_IJSC_SF_EEENS5_IJSF_SB_EEEEEEENSM_INS5_IJNS5_IJNS5_IJSP_SB_EEENS5_IJSN_SB_EEEEEESB_NS5_IJSO_SB_EEEEEENS5_IJNS5_IJNS5_IJSU_SY_EEESX_EEESW_NS5_IJSB_SY_EEEEEEEEEEEvNS4_8identityENS5_IJNS4_13SM90_TMA_LOADES25_EEES23_vS24_EENS_8epilogue10collective18CollectiveEpilogueINS28_23Sm100TmaWarpSpecializedILi3ELi2ELi32ELb1ELb0EEEJSH_NS5_IJNSM_ISF_SB_EENSM_ISN_SB_EEEEENS_10bfloat16_tESL_S2G_SL_NS28_6fusion15FusionCallbacksIS2C_NS2H_17LinearCombinationIS2G_fS2G_fLNS_15FloatRoundStyleE2EEESH_S2F_JEEENS4_5SM1004TMEM4LOAD26SM100_TMEM_LOAD_32dp32b32xES25_NS1K_INS1L_ILi2ELi4ELi3EEENS1N_ILi16EEENSM_INS5_IJSC_SN_EEES1U_EEEENS4_39AutoVectorizingCopyWithAssumedAlignmentILi128EEENS4_14SM90_TMA_STOREES2V_S2X_S2X_EEEvvEEEEvNT_6ParamsE)
        .other          _ZN7cutlass13device_kernelINS_4gemm6kernel13GemmUniversalIN4cute5tupleIJiiiiEEENS1_10collective13CollectiveMmaINS1_46MainloopSm100TmaUmmaWarpSpecializedBlockScaledILi8ELi2ELi2ENS5_IJNS4_1CILi1EEENSA_ILi8EEESB_EEEEENS5_IJNSA_ILi128EEENSA_ILi64EEESF_EEENS5_IJNS_12float_e4m3_tENS_13float_ue8m0_tEEEENS5_IJNS5_IJlSB_lEEENS4_6LayoutINS5_IJNS5_IJNS5_IJNSA_ILi32EEENSA_ILi4EEEEEEiEEESQ_NS5_IJSB_iEEEEEENS5_IJNS5_IJNS5_IJNSA_ILi16EEESO_EEEiEEENS5_IJNS5_IJNSA_ILi0EEESB_EEENSA_ILi512EEEEEENS5_IJSW_iEEEEEEEEEEESK_S13_NS4_8TiledMMAINS4_8MMA_AtomIJNS4_21SM100_MMA_MXF8F6F4_SSISI_SI_fSJ_Li128ELi64ELNS4_4UMMA5MajorE0ELS18_0ELNS17_7ScaleInE0ELS19_0EEEEEENSM_INS5_IJSB_SB_SB_EEENS5_IJSW_SW_SW_EEEEENS5_IJNS4_10UnderscoreES1F_S1F_EEEEENS5_IJNS4_23SM90_TMA_LOAD_MULTICASTES1I_EEENS5_IJNS4_14ComposedLayoutINS4_7SwizzleILi3ELi4ELi3EEENS4_18smem_ptr_flag_bitsILi8EEENSM_INS5_IJSC_SF_EEENS5_IJSF_SB_EEEEEEENSM_INS5_IJNS5_IJNS5_IJSP_SB_EEENS5_IJSN_SB_EEEEEESB_NS5_IJSO_SB_EEEEEENS5_IJNS5_IJNS5_IJSU_SY_EEESX_EEESW_NS5_IJSB_SY_EEEEEEEEEEEvNS4_8identityENS5_IJNS4_13SM90_TMA_LOADES25_EEES23_vS24_EENS_8epilogue10collective18CollectiveEpilogueINS28_23Sm100TmaWarpSpecializedILi3ELi2ELi32ELb1ELb0EEEJSH_NS5_IJNSM_ISF_SB_EENSM_ISN_SB_EEEEENS_10bfloat16_tESL_S2G_SL_NS28_6fusion15FusionCallbacksIS2C_NS2H_17LinearCombinationIS2G_fS2G_fLNS_15FloatRoundStyleE2EEESH_S2F_JEEENS4_5SM1004TMEM4LOAD26SM100_TMEM_LOAD_32dp32b32xES25_NS1K_INS1L_ILi2ELi4ELi3EEENS1N_ILi16EEENSM_INS5_IJSC_SN_EEES1U_EEEENS4_39AutoVectorizingCopyWithAssumedAlignmentILi128EEENS4_14SM90_TMA_STOREES2V_S2X_S2X_EEEvvEEEEvNT_6ParamsE,@"STO_CUDA_ENTRY STV_DEFAULT"
_ZN7cutlass13device_kernelINS_4gemm6kernel13GemmUniversalIN4cute5tupleIJiiiiEEENS1_10collective13CollectiveMmaINS1_46MainloopSm100TmaUmmaWarpSpecializedBlockScaledILi8ELi2ELi2ENS5_IJNS4_1CILi1EEENSA_ILi8EEESB_EEEEENS5_IJNSA_ILi128EEENSA_ILi64EEESF_EEENS5_IJNS_12float_e4m3_tENS_13float_ue8m0_tEEEENS5_IJNS5_IJlSB_lEEENS4_6LayoutINS5_IJNS5_IJNS5_IJNSA_ILi32EEENSA_ILi4EEEEEEiEEESQ_NS5_IJSB_iEEEEEENS5_IJNS5_IJNS5_IJNSA_ILi16EEESO_EEEiEEENS5_IJNS5_IJNSA_ILi0EEESB_EEENSA_ILi512EEEEEENS5_IJSW_iEEEEEEEEEEESK_S13_NS4_8TiledMMAINS4_8MMA_AtomIJNS4_21SM100_MMA_MXF8F6F4_SSISI_SI_fSJ_Li128ELi64ELNS4_4UMMA5MajorE0ELS18_0ELNS17_7ScaleInE0ELS19_0EEEEEENSM_INS5_IJSB_SB_SB_EEENS5_IJSW_SW_SW_EEEEENS5_IJNS4_10UnderscoreES1F_S1F_EEEEENS5_IJNS4_23SM90_TMA_LOAD_MULTICASTES1I_EEENS5_IJNS4_14ComposedLayoutINS4_7SwizzleILi3ELi4ELi3EEENS4_18smem_ptr_flag_bitsILi8EEENSM_INS5_IJSC_SF_EEENS5_IJSF_SB_EEEEEEENSM_INS5_IJNS5_IJNS5_IJSP_SB_EEENS5_IJSN_SB_EEEEEESB_NS5_IJSO_SB_EEEEEENS5_IJNS5_IJNS5_IJSU_SY_EEESX_EEESW_NS5_IJSB_SY_EEEEEEEEEEEvNS4_8identityENS5_IJNS4_13SM90_TMA_LOADES25_EEES23_vS24_EENS_8epilogue10collective18CollectiveEpilogueINS28_23Sm100TmaWarpSpecializedILi3ELi2ELi32ELb1ELb0EEEJSH_NS5_IJNSM_ISF_SB_EENSM_ISN_SB_EEEEENS_10bfloat16_tESL_S2G_SL_NS28_6fusion15FusionCallbacksIS2C_NS2H_17LinearCombinationIS2G_fS2G_fLNS_15FloatRoundStyleE2EEESH_S2F_JEEENS4_5SM1004TMEM4LOAD26SM100_TMEM_LOAD_32dp32b32xES25_NS1K_INS1L_ILi2ELi4ELi3EEENS1N_ILi16EEENSM_INS5_IJSC_SN_EEES1U_EEEENS4_39AutoVectorizingCopyWithAssumedAlignmentILi128EEENS4_14SM90_TMA_STOREES2V_S2X_S2X_EEEvvEEEEvNT_6ParamsE:
[----:B------:R-:W1:Y:S01]  /*0000*/  LDC R1, c[0x0][0x37c] ;  /* 0x0000df00ff017b82 */ /* 0x000e620000000800 */
[----:B------:R-:W2:Y:S01]  /*0010*/  S2R R93, SR_TID.X ;  /* 0x00000000005d7919 */ /* 0x000ea20000002100 */
[----:B------:R-:W3:Y:S01]  /*0020*/  LDCU.64 UR4, c[0x0][0xc90] ;  /* 0x00019200ff0477ac */ /* 0x000ee20008000a00 */
[----:B------:R-:W-:Y:S02]  /*0030*/  PRMT R88, RZ, 0x7610, R88 ;  /* 0x00007610ff587816 */ /* 0x000fe40000000058 */
[----:B------:R-:W-:Y:S01]  /*0040*/  ELECT P6, URZ, PT ;  /* 0x0000000000ff782f */ /* 0x000fe200038c0000 */
[----:B------:R-:W4:Y:S01]  /*0050*/  LDCU.64 UR46, c[0x0][0x358] ;  /* 0x00006b00ff2e77ac */ /* 0x000f220008000a00 */
[----:B---3--:R-:W-:-:S04]  /*0060*/  UISETP.NE.U32.AND UP0, UPT, UR4, URZ, UPT ;  /* 0x000000ff0400728c */ /* 0x008fc8000bf05070 */
[----:B------:R-:W-:Y:S01]  /*0070*/  UISETP.NE.AND.EX UP0, UPT, UR5, URZ, UPT, UP0 ;  /* 0x000000ff0500728c */ /* 0x000fe2000bf05300 */
[----:B--2---:R-:W-:-:S05]  /*0080*/  SHF.R.U32.HI R92, RZ, 0x5, R93 ;  /* 0x00000005ff5c7819 */ /* 0x004fca000001165d */
[----:B------:R-:W2:Y:S02]  /*0090*/  SHFL.IDX PT, R0, R92, RZ, 0x1f ;  /* 0x00001fff5c007589 */ /* 0x000ea400000e0000 */
[----:B--2---:R-:W-:Y:S01]  /*00a0*/  R2UR UR6, R0 ;  /* 0x00000000000672ca */ /* 0x004fe200000e0000 */
[----:B-1--4-:R-:W-:-:S14]  /*00b0*/  BRA.U UP0, `(.L_x_0) ;  /* 0x00000001002c7547 */ /* 0x012fdc000b800000 */
[----:B------:R-:W1:Y:S02]  /*00c0*/  LDCU.64 UR8, c[0x0][0xc88] ;  /* 0x00019100ff0877ac */ /* 0x000e640008000a00 */
[----:B-1----:R-:W-:-:S04]  /*00d0*/  UISETP.NE.U32.AND UP0, UPT, UR8, URZ, UPT ;  /* 0x000000ff0800728c */ /* 0x002fc8000bf05070 */
[----:B------:R-:W-:-:S09]  /*00e0*/  UISETP.NE.AND.EX UP0, UPT, UR9, URZ, UPT, UP0 ;  /* 0x000000ff0900728c */ /* 0x000fd2000bf05300 */
[----:B------:R-:W-:Y:S05]  /*00f0*/  BRA.U !UP0, `(.L_x_1) ;  /* 0x0000000108107547 */ /* 0x000fea000b800000 */
[----:B------:R-:W1:Y:S02]  /*0100*/  LDC.64 R2, c[0x0][0xc88] ;  /* 0x00032200ff027b82 */ /* 0x000e640000000a00 */
[----:B-1----:R1:W5:Y:S01]  /*0110*/  LDG.E R49, desc[UR46][R2.64] ;  /* 0x0000002e02317981 */ /* 0x002362000c1e1900 */
[----:B------:R-:W-:Y:S01]  /*0120*/  HFMA2 R88, -RZ, RZ, 0, 5.9604644775390625e-08 ;  /* 0x00000001ff587431 */ /* 0x000fe200000001ff */
[----:B------:R-:W-:Y:S05]  /*0130*/  BRA `(.L_x_0) ;  /* 0x00000000000c7947 */ /* 0x000fea0003800000 */
.L_x_1:
[----:B------:R-:W1:Y:S01]  /*0140*/  LDCU UR7, c[0x0][0xc80] ;  /* 0x00019000ff0777ac */ /* 0x000e620008000800 */
[----:B------:R-:W-:Y:S01]  /*0150*/  HFMA2 R88, -RZ, RZ, 0, 5.9604644775390625e-08 ;  /* 0x00000001ff587431 */ /* 0x000fe200000001ff */
[----:B-1----:R-:W-:Y:S02]  /*0160*/  MOV R49, UR7 ;  /* 0x0000000700317c02 */ /* 0x002fe40008000f00 */
.L_x_0:
[----:B------:R-:W2:Y:S02]  /*0170*/  LDCU.64 UR8, c[0x0][0xcb0] ;  /* 0x00019600ff0877ac */ /* 0x000ea40008000a00 */
[----:B--2---:R-:W-:-:S04]  /*0180*/  UISETP.NE.U32.AND UP0, UPT, UR8, URZ, UPT ;  /* 0x000000ff0800728c */ /* 0x004fc8000bf05070 */
[----:B------:R-:W-:-:S09]  /*0190*/  UISETP.NE.AND.EX UP0, UPT, UR9, URZ, UPT, UP0 ;  /* 0x000000ff0900728c */ /* 0x000fd2000bf05300 */
[----:B------:R-:W-:Y:S05]  /*01a0*/  BRA.U UP0, `(.L_x_2) ;  /* 0x0000000100247547 */ /* 0x000fea000b800000 */
[----:B------:R-:W2:Y:S02]  /*01b0*/  LDCU.64 UR8, c[0x0][0xca8] ;  /* 0x00019500ff0877ac */ /* 0x000ea40008000a00 */
[----:B--2---:R-:W-:-:S04]  /*01c0*/  UISETP.NE.U32.AND UP0, UPT, UR8, URZ, UPT ;  /* 0x000000ff0800728c */ /* 0x004fc8000bf05070 */
[----:B------:R-:W-:-:S09]  /*01d0*/  UISETP.NE.AND.EX UP0, UPT, UR9, URZ, UPT, UP0 ;  /* 0x000000ff0900728c */ /* 0x000fd2000bf05300 */
[----:B------:R-:W-:Y:S05]  /*01e0*/  BRA.U !UP0, `(.L_x_3) ;  /* 0x00000001080c7547 */ /* 0x000fea000b800000 */
[----:B-1----:R-:W1:Y:S02]  /*01f0*/  LDC.64 R2, c[0x0][0xca8] ;  /* 0x00032a00ff027b82 */ /* 0x002e640000000a00 */
[----:B-1----:R2:W5:Y:S01]  /*0200*/  LDG.E R47, desc[UR46][R2.64] ;  /* 0x0000002e022f7981 */ /* 0x002562000c1e1900 */
[----:B------:R-:W-:Y:S05]  /*0210*/  BRA `(.L_x_2) ;  /* 0x0000000000087947 */ /* 0x000fea0003800000 */
.L_x_3:
[----:B------:R-:W2:Y:S02]  /*0220*/  LDCU UR7, c[0x0][0xca0] ;  /* 0x00019400ff0777ac */ /* 0x000ea40008000800 */
[----:B--2---:R-:W-:Y:S02]  /*0230*/  MOV R47, UR7 ;  /* 0x00000007002f7c02 */ /* 0x004fe40008000f00 */
.L_x_2:
[----:B------:R-:W-:Y:S01]  /*0240*/  IMAD.U32 R0, RZ, RZ, UR6 ;  /* 0x00000006ff007e24 */ /* 0x000fe2000f8e00ff */
[----:B------:R-:W-:Y:S04]  /*0250*/  BSSY.RECONVERGENT B0, `(.L_x_4) ;  /* 0x0000012000007945 */ /* 0x000fe80003800200 */
[C---:B------:R-:W-:Y:S02]  /*0260*/  ISETP.NE.OR P1, PT, R0.reuse, 0x1, !P6 ;  /* 0x000000010000780c */ /* 0x040fe40007725670 */
[----:B------:R-:W-:-:S11]  /*0270*/  ISETP.NE.OR P0, PT, R0, 0x3, !P6 ;  /* 0x000000030000780c */ /* 0x000fd60007705670 */
[----:B------:R-:W-:Y:S05]  /*0280*/  @P1 BRA `(.L_x_5) ;  /* 0x0000000000381947 */ /* 0x000fea0003800000 */
[----:B------:R-:W3:Y:S02]  /*0290*/  LDCU.64 UR8, c[0x0][0x348] ;  /* 0x00006900ff0877ac */ /* 0x000ee40008000a00 */
[----:B---3--:R-:W-:Y:S02]  /*02a0*/  UIADD3 UR14, UP3, UPT, UR8, 0x80, URZ ;  /* 0x00000080080e7890 */ /* 0x008fe4000ff7e0ff */
[----:B------:R-:W-:Y:S02]  /*02b0*/  UIADD3 UR12, UP2, UPT, UR8, 0x180, URZ ;  /* 0x00000180080c7890 */ /* 0x000fe4000ff5e0ff */
[----:B------:R-:W-:Y:S02]  /*02c0*/  UIADD3 UR10, UP1, UPT, UR8, 0x280, URZ ;  /* 0x00000280080a7890 */ /* 0x000fe4000ff3e0ff */
[----:B------:R-:W-:Y:S02]  /*02d0*/  UIADD3 UR8, UP0, UPT, UR8, 0x380, URZ ;  /* 0x0000038008087890 */ /* 0x000fe4000ff1e0ff */
[----:B------:R-:W-:-:S02]  /*02e0*/  UIADD3.X UR15, UPT, UPT, URZ, UR9, URZ, UP3, !UPT ;  /* 0x00000009ff0f7290 */ /* 0x000fc40009ffe4ff */
[----:B------:R-:W-:Y:S02]  /*02f0*/  UIADD3.X UR13, UPT, UPT, URZ, UR9, URZ, UP2, !UPT ;  /* 0x00000009ff0d7290 */ /* 0x000fe400097fe4ff */
[----:B------:R-:W-:Y:S02]  /*0300*/  UIADD3.X UR11, UPT, UPT, URZ, UR9, URZ, UP1, !UPT ;  /* 0x00000009ff0b7290 */ /* 0x000fe40008ffe4ff */
[----:B------:R-:W-:-:S03]  /*0310*/  UIADD3.X UR9, UPT, UPT, URZ, UR9, URZ, UP0, !UPT ;  /* 0x00000009ff097290 */ /* 0x000fc600087fe4ff */
[----:B------:R3:W-:Y:S02]  /*0320*/  UTMACCTL.PF [UR14] ;  /* 0x000000000e0079b9 */ /* 0x0007e40008040000 */
[----:B------:R3:W-:Y:S02]  /*0330*/  UTMACCTL.PF [UR12] ;  /* 0x000000000c0079b9 */ /* 0x0007e40008040000 */
[----:B------:R3:W-:Y:S02]  /*0340*/  UTMACCTL.PF [UR10] ;  /* 0x000000000a0079b9 */ /* 0x0007e40008040000 */
[----:B------:R3:W-:Y:S02]  /*0350*/  UTMACCTL.PF [UR8] ;  /* 0x00000000080079b9 */ /* 0x0007e40008040000 */
[----:B---3--:R-:W-:Y:S01]  /*0360*/  NOP ;  /* 0x0000000000007918 */ /* 0x008fe20000000000 */
.L_x_5:
[----:B------:R-:W-:Y:S05]  /*0370*/  BSYNC.RECONVERGENT B0 ;  /* 0x0000000000007941 */ /* 0x000fea0003800200 */
.L_x_4:
[----:B------:R-:W-:Y:S04]  /*0380*/  BSSY.RECONVERGENT B0, `(.L_x_6) ;  /* 0x000000a000007945 */ /* 0x000fe80003800200 */
[----:B------:R-:W-:Y:S05]  /*0390*/  @P0 BRA `(.L_x_7) ;  /* 0x0000000000200947 */ /* 0x000fea0003800000 */
[----:B------:R-:W3:Y:S02]  /*03a0*/  LDCU.64 UR8, c[0x0][0x348] ;  /* 0x00006900ff0877ac */ /* 0x000ee40008000a00 */
[----:B---3--:R-:W-:Y:S02]  /*03b0*/  UIADD3 UR10, UP1, UPT, UR8, 0x980, URZ ;  /* 0x00000980080a7890 */ /* 0x008fe4000ff3e0ff */
[----:B------:R-:W-:Y:S02]  /*03c0*/  UIADD3 UR8, UP0, UPT, UR8, 0xa80, URZ ;  /* 0x00000a8008087890 */ /* 0x000fe4000ff1e0ff */
[----:B------:R-:W-:Y:S02]  /*03d0*/  UIADD3.X UR11, UPT, UPT, URZ, UR9, URZ, UP1, !UPT ;  /* 0x00000009ff0b7290 */ /* 0x000fe40008ffe4ff */
[----:B------:R-:W-:-:S07]  /*03e0*/  UIADD3.X UR9, UPT, UPT, URZ, UR9, URZ, UP0, !UPT ;  /* 0x00000009ff097290 */ /* 0x000fce00087fe4ff */
[----:B------:R3:W-:Y:S02]  /*03f0*/  UTMACCTL.PF [UR10] ;  /* 0x000000000a0079b9 */ /* 0x0007e40008040000 */
[----:B------:R3:W-:Y:S02]  /*0400*/  UTMACCTL.PF [UR8] ;  /* 0x00000000080079b9 */ /* 0x0007e40008040000 */
[----:B---3--:R-:W-:Y:S01]  /*0410*/  NOP ;  /* 0x0000000000007918 */ /* 0x008fe20000000000 */
.L_x_7:
[----:B------:R-:W-:Y:S05]  /*0420*/  BSYNC.RECONVERGENT B0 ;  /* 0x0000000000007941 */ /* 0x000fea0003800200 */
.L_x_6:
[----:B------:R-:W3:Y:S01]  /*0430*/  LDCU.64 UR8, c[0x0][0xc88] ;  /* 0x00019100ff0877ac */ /* 0x000ee20008000a00 */
[----:B------:R-:W-:Y:S02]  /*0440*/  UISETP.EQ.U32.AND UP1, UPT, UR4, URZ, UPT ;  /* 0x000000ff0400728c */ /* 0x000fe4000bf22070 */
[----:B------:R-:W-:Y:S02]  /*0450*/  UPLOP3.LUT UP4, UPT, UPT, UPT, UPT, 0x80, 0x8 ;  /* 0x000000000008789c */ /* 0x000fe40003f8f070 */
[----:B---3--:R-:W-:-:S04]  /*0460*/  UISETP.NE.U32.AND UP0, UPT, UR8, URZ, UPT ;  /* 0x000000ff0800728c */ /* 0x008fc8000bf05070 */
[----:B------:R-:W-:-:S04]  /*0470*/  UISETP.NE.AND.EX UP0, UPT, UR9, URZ, UPT, UP0 ;  /* 0x000000ff0900728c */ /* 0x000fc8000bf05300 */
[----:B------:R-:W-:-:S04]  /*0480*/  UISETP.EQ.OR.EX UP2, UPT, UR5, URZ, !UP0, UP1 ;  /* 0x000000ff0500728c */ /* 0x000fc8000c742710 */
[----:B------:R-:W-:-:S05]  /*0490*/  UP2UR UR48, UPR, URZ, 0x4 ;  /* 0x00000004ff307883 */ /* 0x000fca0008000000 */
[----:B------:R-:W-:Y:S07]  /*04a0*/  BRA.U !UP2, `(.L_x_8) ;  /* 0x000000010a207547 */ /* 0x000fee000b800000 */
[----:B------:R-:W-:Y:S01]  /*04b0*/  UISETP.NE.U32.AND UP1, UPT, UR4, URZ, UPT ;  /* 0x000000ff0400728c */ /* 0x000fe2000bf25070 */
[----:B-----5:R-:W-:Y:S01]  /*04c0*/  FSETP.NEU.AND P0, PT, R49, RZ, PT ;  /* 0x000000ff3100720b */ /* 0x020fe20003f0d000 */
[----:B------:R-:W-:Y:S02]  /*04d0*/  USEL UR4, URZ, 0xffffffff, UP0 ;  /* 0xffffffffff047887 */ /* 0x000fe40008000000 */
[----:B------:R-:W-:-:S10]  /*04e0*/  UISETP.NE.AND.EX UP1, UPT, UR5, URZ, UPT, UP1 ;  /* 0x000000ff0500728c */ /* 0x000fd4000bf25310 */
[----:B------:R-:W-:Y:S01]  /*04f0*/  VOTEU.ANY UP0, P0 ;  /* 0x0000000000ff7886 */ /* 0x000fe20000000100 */
[----:B------:R-:W-:-:S04]  /*0500*/  @!UP1 USEL UR4, URZ, 0xffffffff, UP0 ;  /* 0xffffffffff049887 */ /* 0x000fc80008000000 */
[----:B------:R-:W-:-:S04]  /*0510*/  ULOP3.LUT UR4, UR4, 0x1, URZ, 0xc0, !UPT ;  /* 0x0000000104047892 */ /* 0x000fc8000f8ec0ff */
[----:B------:R-:W-:-:S11]  /*0520*/  UISETP.NE.U32.AND UP4, UPT, UR4, 0x1, UPT ;  /* 0x000000010400788c */ /* 0x000fd6000bf85070 */
.L_x_8:
[----:B-12---:R-:W1:Y:S01]  /*0530*/  SHFL.IDX PT, R2, R92, RZ, 0x1f ;  /* 0x00001fff5c027589 */ /* 0x006e6200000e0000 */
[----:B------:R-:W-:-:S04]  /*0540*/  UISETP.NE.AND UP0, UPT, UR6, 0x2, UPT ;  /* 0x000000020600788c */ /* 0x000fc8000bf05270 */
[----:B------:R-:W-:Y:S01]  /*0550*/  USEL UR14, URZ, 0x1, UP0 ;  /* 0x00000001ff0e7887 */ /* 0x000fe20008000000 */
[----:B-1----:R-:W-:-:S13]  /*0560*/  ISETP.NE.AND P0, PT, R2, RZ, PT ;  /* 0x000000ff0200720c */ /* 0x002fda0003f05270 */
[----:B------:R-:W-:Y:S05]  /*0570*/  @P0 BRA `(.L_x_9) ;  /* 0x0000000000840947 */ /* 0x000fea0003800000 */
[----:B------:R-:W-:Y:S01]  /*0580*/  ELECT P0, URZ, PT ;  /* 0x0000000000ff782f */ /* 0x000fe20003800000 */
[----:B------:R-:W-:-:S12]  /*0590*/  BSSY.RECONVERGENT B0, `(.L_x_9) ;  /* 0x000001f000007945 */ /* 0x000fd80003800200 */
[----:B------:R-:W-:Y:S05]  /*05a0*/  @!P0 BRA `(.L_x_10) ;  /* 0x0000000000748947 */ /* 0x000fea0003800000 */
[----:B------:R-:W1:Y:S01]  /*05b0*/  S2UR UR7, SR_CgaCtaId ;  /* 0x00000000000779c3 */ /* 0x000e620000008800 */
[----:B------:R-:W-:Y:S01]  /*05c0*/  UMOV UR8, 0x400 ;  /* 0x0000040000087882 */ /* 0x000fe20000000000 */
[----:B------:R-:W-:Y:S01]  /*05d0*/  UMOV UR5, 0x1 ;  /* 0x0000000100057882 */ /* 0x000fe20000000000 */
[----:B------:R-:W-:Y:S01]  /*05e0*/  UMOV UR4, 0x8 ;  /* 0x0000000800047882 */ /* 0x000fe20000000000 */
[----:B-1----:R-:W-:Y:S02]  /*05f0*/  ULEA UR7, UR7, UR8, 0x18 ;  /* 0x0000000807077291 */ /* 0x002fe4000f8ec0ff */
[----:B------:R-:W-:-:S04]  /*0600*/  UIADD3 UR8, UPT, UPT, -UR5, 0x100000, URZ ;  /* 0x0010000005087890 */ /* 0x000fc8000fffe1ff */
[----:B------:R-:W-:Y:S02]  /*0610*/  USHF.L.U32 UR9, UR8, 0xb, URZ ;  /* 0x0000000b08097899 */ /* 0x000fe400080006ff */
[----:B------:R-:W-:Y:S02]  /*0620*/  USHF.L.U32 UR8, UR8, 0x1, URZ ;  /* 0x0000000108087899 */ /* 0x000fe400080006ff */
[----:B------:R-:W-:-:S04]  /*0630*/  UIADD3 UR4, UPT, UPT, -UR4, 0x100000, URZ ;  /* 0x0010000004047890 */ /* 0x000fc8000fffe1ff */
[----:B------:R-:W-:Y:S02]  /*0640*/  USHF.L.U32 UR5, UR4, 0xb, URZ ;  /* 0x0000000b04057899 */ /* 0x000fe400080006ff */
[----:B------:R-:W-:Y:S01]  /*0650*/  USHF.L.U32 UR4, UR4, 0x1, URZ ;  /* 0x0000000104047899 */ /* 0x000fe200080006ff */
[----:B------:R-:W1:Y:S03]  /*0660*/  FENCE.VIEW.ASYNC.S ;  /* 0x00000000000073c6 */ /* 0x000e660000000000 */
[----:B-1----:R1:W2:Y:S08]  /*0670*/  SYNCS.EXCH.64 URZ, [UR7], UR8 ;  /* 0x0000000807ff75b2 */ /* 0x0022b00008000100 */
[----:B------:R1:W3:Y:S01]  /*0680*/  SYNCS.EXCH.64 URZ, [UR7+0x40], UR4 ;  /* 0x0000400407ff75b2 */ /* 0x0002e20008000100 */
[----:B------:R1:W4:Y:S01]  /*0690*/  SYNCS.EXCH.64 URZ, [UR7+0x8], UR8 ;  /* 0x0000080807ff75b2 */ /* 0x0003220008000100 */
[----:B------:R1:W1:Y:S01]  /*06a0*/  SYNCS.EXCH.64 URZ, [UR7+0x48], UR4 ;  /* 0x0000480407ff75b2 */ /* 0x0002620008000100 */
        /* <DEDUP_REMOVED lines=12> */
[----:B------:R-:W-:Y:S01]  /*0770*/  NOP ;  /* 0x0000000000007918 */ /* 0x000fe20000000000 */
.L_x_10:
[----:B-1----:R-:W-:Y:S05]  /*0780*/  BSYNC.RECONVERGENT B0 ;  /* 0x0000000000007941 */ /* 0x002fea0003800200 */
.L_x_9:
[----:B------:R-:W1:Y:S01]  /*0790*/  SHFL.IDX PT, R2, R92, RZ, 0x1f ;  /* 0x00001fff5c027589 */ /* 0x000e6200000e0000 */
[----:B------:R-:W-:Y:S01]  /*07a0*/  NOP ;  /* 0x0000000000007918 */ /* 0x000fe20000000000 */
[----:B-1----:R-:W-:-:S13]  /*07b0*/  ISETP.NE.AND P0, PT, R2, 0x1, PT ;  /* 0x000000010200780c */ /* 0x002fda0003f05270 */
[----:B------:R-:W-:Y:S05]  /*07c0*/  @P0 BRA `(.L_x_11) ;  /* 0x0000000000500947 */ /* 0x000fea0003800000 */
[----:B------:R-:W1:Y:S01]  /*07d0*/  S2UR UR7, SR_CgaCtaId ;  /* 0x00000000000779c3 */ /* 0x000e620000008800 */
[----:B------:R-:W-:Y:S01]  /*07e0*/  UMOV UR8, 0x400 ;  /* 0x0000040000087882 */ /* 0x000fe20000000000 */
[----:B------:R-:W-:Y:S01]  /*07f0*/  UMOV UR5, 0x20 ;  /* 0x0000002000057882 */ /* 0x000fe20000000000 */
[----:B------:R-:W-:Y:S01]  /*0800*/  UMOV UR4, 0x80 ;  /* 0x0000008000047882 */ /* 0x000fe20000000000 */
[----:B------:R-:W-:Y:S01]  /*0810*/  ELECT P0, URZ, PT ;  /* 0x0000000000ff782f */ /* 0x000fe20003800000 */
        /* <DEDUP_REMOVED lines=8> */
[----:B-1----:R1:W1:Y:S08]  /*08a0*/  SYNCS.EXCH.64 URZ, [UR7+0x80], UR8 ;  /* 0x0000800807ff75b2 */ /* 0x0022700008000100 */
[----:B------:R1:W1:Y:S01]  /*08b0*/  SYNCS.EXCH.64 URZ, [UR7+0x98], UR4 ;  /* 0x0000980407ff75b2 */ /* 0x0002620008000100 */
[----:B------:R1:W1:Y:S01]  /*08c0*/  SYNCS.EXCH.64 URZ, [UR7+0x88], UR8 ;  /* 0x0000880807ff75b2 */ /* 0x0002620008000100 */
[----:B------:R1:W1:Y:S01]  /*08d0*/  SYNCS.EXCH.64 URZ, [UR7+0xa0], UR4 ;  /* 0x0000a00407ff75b2 */ /* 0x0002620008000100 */
[----:B------:R1:W1:Y:S01]  /*08e0*/  SYNCS.EXCH.64 URZ, [UR7+0x90], UR8 ;  /* 0x0000900807ff75b2 */ /* 0x0002620008000100 */
[----:B------:R1:W1:Y:S01]  /*08f0*/  SYNCS.EXCH.64 URZ, [UR7+0xa8], UR4 ;  /* 0x0000a80407ff75b2 */ /* 0x0002620008000100 */
[----:B------:R-:W-:Y:S01]  /*0900*/  NOP ;  /* 0x0000000000007918 */ /* 0x000fe20000000000 */
.L_x_11:
[----:B------:R-:W2:Y:S01]  /*0910*/  SHFL.IDX PT, R2, R92, RZ, 0x1f ;  /* 0x00001fff5c027589 */ /* 0x000ea200000e0000 */
[----:B------:R-:W-:Y:S01]  /*0920*/  NOP ;  /* 0x0000000000007918 */ /* 0x000fe20000000000 */
[----:B--2---:R-:W-:-:S13]  /*0930*/  ISETP.NE.AND P0, PT, R2, 0x3, PT ;  /* 0x000000030200780c */ /* 0x004fda0003f05270 */
[----:B------:R-:W-:Y:S05]  /*0940*/  @P0 BRA `(.L_x_12) ;  /* 0x0000000000300947 */ /* 0x000fea0003800000 */
[----:B-1----:R-:W1:Y:S01]  /*0950*/  S2UR UR5, SR_CgaCtaId ;  /* 0x00000000000579c3 */ /* 0x002e620000008800 */
[----:B------:R-:W-:Y:S01]  /*0960*/  UMOV UR7, 0x400 ;  /* 0x0000040000077882 */ /* 0x000fe20000000000 */
[----:B------:R-:W-:Y:S01]  /*0970*/  UMOV UR4, 0x20 ;  /* 0x0000002000047882 */ /* 0x000fe20000000000 */
[----:B------:R-:W-:Y:S01]  /*0980*/  ELECT P0, URZ, PT ;  /* 0x0000000000ff782f */ /* 0x000fe20003800000 */
[----:B------:R-:W-:-:S04]  /*0990*/  UIADD3 UR8, UPT, UPT, -UR4, 0x100000, URZ ;  /* 0x0010000004087890 */ /* 0x000fc8000fffe1ff */
[----:B------:R-:W-:Y:S02]  /*09a0*/  USHF.L.U32 UR9, UR8, 0xb, URZ ;  /* 0x0000000b08097899 */ /* 0x000fe400080006ff */
[----:B------:R-:W-:Y:S02]  /*09b0*/  USHF.L.U32 UR8, UR8, 0x1, URZ ;  /* 0x0000000108087899 */ /* 0x000fe400080006ff */
[----:B-1----:R-:W-:Y:S01]  /*09c0*/  ULEA UR5, UR5, UR7, 0x18 ;  /* 0x0000000705057291 */ /* 0x002fe2000f8ec0ff */
[----:B------:R-:W1:Y:S11]  /*09d0*/  FENCE.VIEW.ASYNC.S ;  /* 0x00000000000073c6 */ /* 0x000e760000000000 */
[----:B-1----:R2:W1:Y:S01]  /*09e0*/  SYNCS.EXCH.64 URZ, [UR5+0xb0], UR8 ;  /* 0x0000b00805ff75b2 */ /* 0x0024620008000100 */
[----:B------:R2:W1:Y:S02]  /*09f0*/  SYNCS.EXCH.64 URZ, [UR5+0xb8], UR8 ;  /* 0x0000b80805ff75b2 */ /* 0x0004640008000100 */
[----:B--2---:R-:W-:Y:S01]  /*0a00*/  NOP ;  /* 0x0000000000007918 */ /* 0x004fe20000000000 */
.L_x_12:
[----:B------:R-:W2:Y:S01]  /*0a10*/  SHFL.IDX PT, R2, R92, RZ, 0x1f ;  /* 0x00001fff5c027589 */ /* 0x000ea200000e0000 */
[----:B------:R-:W-:Y:S01]  /*0a20*/  NOP ;  /* 0x0000000000007918 */ /* 0x000fe20000000000 */
[----:B--2---:R-:W-:-:S13]  /*0a30*/  ISETP.NE.AND P0, PT, R2, 0x4, PT ;  /* 0x000000040200780c */ /* 0x004fda0003f05270 */
[----:B------:R-:W-:Y:S05]  /*0a40*/  @P0 BRA `(.L_x_13) ;  /* 0x00000000004c0947 */ /* 0x000fea0003800000 */
[----:B-1----:R-:W1:Y:S01]  /*0a50*/  S2UR UR5, SR_CgaCtaId ;  /* 0x00000000000579c3 */ /* 0x002e620000008800 */
[----:B------:R-:W-:Y:S01]  /*0a60*/  UMOV UR8, 0x720 ;  /* 0x0000072000087882 */ /* 0x000fe20000000000 */
[----:B------:R-:W-:Y:S01]  /*0a70*/  UMOV UR7, 0x400 ;  /* 0x0000040000077882 */ /* 0x000fe20000000000 */
[----:B------:R-:W-:Y:S01]  /*0a80*/  USEL UR8, UR8, 0x620, UP4 ;  /* 0x0000062008087887 */ /* 0x000fe2000a000000 */
[----:B------:R-:W-:Y:S01]  /*0a90*/  UMOV UR4, 0x1 ;  /* 0x0000000100047882 */ /* 0x000fe20000000000 */
[----:B------:R-:W-:Y:S01]  /*0aa0*/  ELECT P0, URZ, PT ;  /* 0x0000000000ff782f */ /* 0x000fe20003800000 */
[----:B------:R-:W-:-:S04]  /*0ab0*/  UIADD3 UR10, UPT, UPT, -UR4, 0x100000, URZ ;  /* 0x00100000040a7890 */ /* 0x000fc8000fffe1ff */
[----:B------:R-:W-:Y:S02]  /*0ac0*/  USHF.L.U32 UR11, UR10, 0xb, URZ ;  /* 0x0000000b0a0b7899 */ /* 0x000fe400080006ff */
[----:B------:R-:W-:Y:S02]  /*0ad0*/  USHF.L.U32 UR10, UR10, 0x1, URZ ;  /* 0x000000010a0a7899 */ /* 0x000fe400080006ff */
[----:B------:R-:W-:-:S04]  /*0ae0*/  UIADD3 UR8, UPT, UPT, -UR8, 0x100000, URZ ;  /* 0x0010000008087890 */ /* 0x000fc8000fffe1ff */
[----:B------:R-:W-:Y:S02]  /*0af0*/  USHF.L.U32 UR9, UR8, 0xb, URZ ;  /* 0x0000000b08097899 */ /* 0x000fe400080006ff */
[----:B------:R-:W-:Y:S02]  /*0b00*/  USHF.L.U32 UR8, UR8, 0x1, URZ ;  /* 0x0000000108087899 */ /* 0x000fe400080006ff */
[----:B-1----:R-:W-:Y:S01]  /*0b10*/  ULEA UR5, UR5, UR7, 0x18 ;  /* 0x0000000705057291 */ /* 0x002fe2000f8ec0ff */
[----:B------:R-:W1:Y:S11]  /*0b20*/  FENCE.VIEW.ASYNC.S ;  /* 0x00000000000073c6 */ /* 0x000e760000000000 */
[----:B-1----:R2:W1:Y:S01]  /*0b30*/  SYNCS.EXCH.64 URZ, [UR5+0xc0], UR10 ;  /* 0x0000c00a05ff75b2 */ /* 0x0024620008000100 */
[----:B------:R2:W1:Y:S01]  /*0b40*/  SYNCS.EXCH.64 URZ, [UR5+0xd0], UR8 ;  /* 0x0000d00805ff75b2 */ /* 0x0004620008000100 */
[----:B------:R2:W1:Y:S01]  /*0b50*/  SYNCS.EXCH.64 URZ, [UR5+0xc8], UR10 ;  /* 0x0000c80a05ff75b2 */ /* 0x0004620008000100 */
[----:B------:R2:W1:Y:S02]  /*0b60*/  SYNCS.EXCH.64 URZ, [UR5+0xd8], UR8 ;  /* 0x0000d80805ff75b2 */ /* 0x0004640008000100 */
[----:B--2---:R-:W-:Y:S01]  /*0b70*/  NOP ;  /* 0x0000000000007918 */ /* 0x004fe20000000000 */
.L_x_13:
[----:B------:R-:W2:Y:S01]  /*0b80*/  SHFL.IDX PT, R2, R92, RZ, 0x1f ;  /* 0x00001fff5c027589 */ /* 0x000ea200000e0000 */
[----:B------:R-:W-:Y:S01]  /*0b90*/  NOP ;  /* 0x0000000000007918 */ /* 0x000fe20000000000 */
[----:B--2---:R-:W-:-:S13]  /*0ba0*/  ISETP.NE.AND P0, PT, R2, 0x5, PT ;  /* 0x000000050200780c */ /* 0x004fda0003f05270 */
[----:B------:R-:W-:Y:S05]  /*0bb0*/  @P0 BRA `(.L_x_14) ;  /* 0x0000000000480947 */ /* 0x000fea0003800000 */
[----:B-1----:R-:W1:Y:S01]  /*0bc0*/  S2UR UR7, SR_CgaCtaId ;  /* 0x00000000000779c3 */ /* 0x002e620000008800 */
        /* <DEDUP_REMOVED lines=15> */
[----:B------:R2:W1:Y:S02]  /*0cc0*/  SYNCS.EXCH.64 URZ, [UR7+0xf8], UR4 ;  /* 0x0000f80407ff75b2 */ /* 0x0004640008000100 */
[----:B--2---:R-:W-:Y:S01]  /*0cd0*/  NOP ;  /* 0x0000000000007918 */ /* 0x004fe20000000000 */
.L_x_14:
[----:B------:R-:W2:Y:S01]  /*0ce0*/  SHFL.IDX PT, R2, R92, RZ, 0x1f ;  /* 0x00001fff5c027589 */ /* 0x000ea200000e0000 */
[----:B------:R-:W1:Y:S01]  /*0cf0*/  S2UR UR45, SR_CgaCtaId ;  /* 0x00000000002d79c3 */ /* 0x000e620000008800 */
[----:B------:R-:W-:Y:S01]  /*0d00*/  NOP ;  /* 0x0000000000007918 */ /* 0x000fe20000000000 */
[----:B--2---:R-:W-:-:S13]  /*0d10*/  ISETP.NE.AND P0, PT, R2, 0x3, PT ;  /* 0x000000030200780c */ /* 0x004fda0003f05270 */
[----:B-1----:R-:W-:Y:S05]  /*0d20*/  @P0 BRA `(.L_x_15) ;  /* 0x0000000000340947 */ /* 0x002fea0003800000 */
[----:B------:R-:W-:Y:S01]  /*0d30*/  UMOV UR5, 0x400 ;  /* 0x0000040000057882 */ /* 0x000fe20000000000 */
[----:B------:R-:W-:Y:S01]  /*0d40*/  UMOV UR4, 0x20 ;  /* 0x0000002000047882 */ /* 0x000fe20000000000 */
[----:B------:R-:W-:Y:S02]  /*0d50*/  ULEA UR5, UR45, UR5, 0x18 ;  /* 0x000000052d057291 */ /* 0x000fe4000f8ec0ff */
[----:B------:R-:W-:-:S04]  /*0d60*/  UIADD3 UR8, UPT, UPT, -UR4, 0x100000, URZ ;  /* 0x0010000004087890 */ /* 0x000fc8000fffe1ff */
[----:B------:R-:W-:Y:S02]  /*0d70*/  USHF.L.U32 UR9, UR8, 0xb, URZ ;  /* 0x0000000b08097899 */ /* 0x000fe400080006ff */
[----:B------:R-:W-:Y:S01]  /*0d80*/  USHF.L.U32 UR8, UR8, 0x1, URZ ;  /* 0x0000000108087899 */ /* 0x000fe200080006ff */
[----:B------:R-:W-:Y:S01]  /*0d90*/  ELECT P0, URZ, PT ;  /* 0x0000000000ff782f */ /* 0x000fe20003800000 */
[----:B------:R-:W1:Y:S10]  /*0da0*/  FENCE.VIEW.ASYNC.S ;  /* 0x00000000000073c6 */ /* 0x000e740000000000 */
[----:B-1----:R1:W2:Y:S01]  /*0db0*/  SYNCS.EXCH.64 URZ, [UR5+0x100], UR8 ;  /* 0x0001000805ff75b2 */ /* 0x0022a20008000100 */
[----:B------:R1:W1:Y:S01]  /*0dc0*/  SYNCS.EXCH.64 URZ, [UR5+0x110], UR8 ;  /* 0x0001100805ff75b2 */ /* 0x0002620008000100 */
[----:B------:R1:W1:Y:S01]  /*0dd0*/  SYNCS.EXCH.64 URZ, [UR5+0x108], UR8 ;  /* 0x0001080805ff75b2 */ /* 0x0002620008000100 */
[----:B------:R1:W1:Y:S01]  /*0de0*/  SYNCS.EXCH.64 URZ, [UR5+0x118], UR8 ;  /* 0x0001180805ff75b2 */ /* 0x0002620008000100 */
[----:B------:R-:W-:Y:S01]  /*0df0*/  NOP ;  /* 0x0000000000007918 */ /* 0x000fe20000000000 */
.L_x_15:
[----:B------:R-:W3:Y:S01]  /*0e00*/  LDCU UR4, c[0x0][0x36c] ;  /* 0x00006d80ff0477ac */ /* 0x000ee20008000800 */
[----:B------:R-:W-:Y:S01]  /*0e10*/  ISETP.NE.OR P6, PT, R0, 0x2, !P6 ;  /* 0x000000020000780c */ /* 0x000fe200077c5670 */
[----:B------:R-:W-:Y:S01]  /*0e20*/  NOP ;  /* 0x0000000000007918 */ /* 0x000fe20000000000 */
[----:B------:R-:W-:Y:S01]  /*0e30*/  LOP3.LUT R10, R93, 0x1f, RZ, 0xc0, !PT ;  /* 0x0000001f5d0a7812 */ /* 0x000fe200078ec0ff */
[----:B------:R-:W-:Y:S02]  /*0e40*/  UISETP.NE.AND UP3, UPT, UR6, URZ, UPT ;  /* 0x000000ff0600728c */ /* 0x000fe4000bf65270 */
[----:B---3--:R-:W-:-:S09]  /*0e50*/  UISETP.EQ.U32.AND UP0, UPT, UR4, 0x1, UPT ;  /* 0x000000010400788c */ /* 0x008fd2000bf02070 */
[----:B------:R-:W-:Y:S05]  /*0e60*/  BRA.U !UP0, `(.L_x_16) ;  /* 0x0000000108087547 */ /* 0x000fea000b800000 */
[----:B-12-4-:R-:W-:Y:S01]  /*0e70*/  UCGABAR_ARV ;  /* 0x00000000000079c7 */ /* 0x016fe20008000000 */
[----:B------:R-:W-:Y:S05]  /*0e80*/  BRA `(.L_x_17) ;  /* 0x0000000000047947 */ /* 0x000fea0003800000 */
.L_x_16:
[----:B-12-4-:R-:W-:Y:S01]  /*0e90*/  NOP ;  /* 0x0000000000007918 */ /* 0x016fe20000000000 */
.L_x_17:
[----:B------:R-:W1:Y:S01]  /*0ea0*/  S2UR UR27, SR_CTAID.X ;  /* 0x00000000001b79c3 */ /* 0x000e620000002500 */
[----:B------:R-:W-:-:S05]  /*0eb0*/  CS2R.32 R87, SR_CgaSize ;  /* 0x0000000000577805 */ /* 0x000fca0000008a00 */
[----:B------:R-:W-:-:S05]  /*0ec0*/  IMAD R87, R87, -0xa0, RZ ;  /* 0xffffff6057577824 */ /* 0x000fca00078e02ff */
[----:B------:R-:W-:-:S14]  /*0ed0*/  R2UR UR5, R87 ;  /* 0x00000000570572ca */ /* 0x000fdc00000e0000 */
[----:B------:R-:W2:Y:S01]  /*0ee0*/  LDCU UR5, c[0x0][UR5+0x2b0] ;  /* 0x00005600050577ac */ /* 0x000ea20008000800 */
[----:B------:R-:W-:Y:S02]  /*0ef0*/  PRMT R9, RZ, 0x7610, R9 ;  /* 0x00007610ff097816 */ /* 0x000fe40000000009 */
[----:B------:R-:W-:-:S05]  /*0f00*/  CS2R.32 R87, SR_CgaSize ;  /* 0x0000000000577805 */ /* 0x000fca0000008a00 */
[----:B------:R-:W-:-:S05]  /*0f10*/  IMAD R87, R87, -0xa0, RZ ;  /* 0xffffff6057577824 */ /* 0x000fca00078e02ff */
[----:B------:R-:W-:-:S14]  /*0f20*/  R2UR UR4, R87 ;  /* 0x00000000570472ca */ /* 0x000fdc00000e0000 */
[----:B------:R-:W3:Y:S01]  /*0f30*/  LDCU UR4, c[0x0][UR4+0x2b4] ;  /* 0x00005680040477ac */ /* 0x000ee20008000800 */
[----:B------:R-:W4:Y:S01]  /*0f40*/  S2UR UR8, SR_CTAID.Y ;  /* 0x00000000000879c3 */ /* 0x000f220000002600 */
[----:B------:R-:W2:Y:S01]  /*0f50*/  LDCU UR7, c[0x0][0xf30] ;  /* 0x0001e600ff0777ac */ /* 0x000ea20008000800 */
[----:B------:R-:W-:Y:S02]  /*0f60*/  USHF.L.U32 UR26, UR45, 0x5, URZ ;  /* 0x000000052d1a7899 */ /* 0x000fe400080006ff */
[----:B------:R-:W-:-:S04]  /*0f70*/  UISETP.NE.AND UP1, UPT, UR6, 0x2, UPT ;  /* 0x000000020600788c */ /* 0x000fc8000bf25270 */
[----:B------:R-:W3:Y:S01]  /*0f80*/  LDC R11, c[0x0][0xf24] ;  /* 0x0003c900ff0b7b82 */ /* 0x000ee20000000800 */
[----:B------:R-:W-:Y:S01]  /*0f90*/  ULOP3.LUT UR26, UR26, 0xe0, URZ, 0xc0, !UPT ;  /* 0x000000e01a1a7892 */ /* 0x000fe2000f8ec0ff */
[----:B-1----:R-:W-:Y:S02]  /*0fa0*/  I2FP.F32.U32 R87, UR27 ;  /* 0x0000001b00577c45 */ /* 0x002fe40008201000 */
[----:B------:R-:W-:-:S05]  /*0fb0*/  CS2R.32 R2, SR_CgaSize ;  /* 0x0000000000027805 */ /* 0x000fca0000008a00 */
[----:B------:R-:W-:-:S06]  /*0fc0*/  IMAD R2, R2, -0xa0, RZ ;  /* 0xffffff6002027824 */ /* 0x000fcc00078e02ff */
[----:B------:R-:W1:Y:S01]  /*0fd0*/  LDC R2, c[0x0][R2+0x2a0] ;  /* 0x0000a80002027b82 */ /* 0x000e620000000800 */
[----:B--2---:R-:W-:Y:S01]  /*0fe0*/  UISETP.NE.AND UP2, UPT, UR7, 0x1, UPT ;  /* 0x000000010700788c */ /* 0x004fe2000bf45270 */
[----:B------:R-:W-:Y:S01]  /*0ff0*/  FMUL R87, R87, UR5 ;  /* 0x0000000557577c20 */ /* 0x000fe20008400000 */
[----:B------:R-:W-:Y:S01]  /*1000*/  USHF.L.U32 UR5, UR45, 0xb, URZ ;  /* 0x0000000b2d057899 */ /* 0x000fe200080006ff */
[----:B----4-:R-:W-:Y:S02]  /*1010*/  I2FP.F32.U32 R86, UR8 ;  /* 0x0000000800567c45 */ /* 0x010fe40008201000 */
[----:B------:R-:W-:-:S05]  /*1020*/  CS2R.32 R0, SR_CgaSize ;  /* 0x0000000000007805 */ /* 0x000fca0000008a00 */
[----:B------:R-:W-:-:S06]  /*1030*/  IMAD R0, R0, -0xa0, RZ ;  /* 0xffffff6000007824 */ /* 0x000fcc00078e02ff */
[----:B------:R-:W2:Y:S01]  /*1040*/  LDC R0, c[0x0][R0+0x2a4] ;  /* 0x0000a90000007b82 */ /* 0x000ea20000000800 */
[----:B------:R-:W-:Y:S01]  /*1050*/  MOV R24, UR8 ;  /* 0x0000000800187c02 */ /* 0x000fe20008000f00 */
[----:B------:R-:W4:Y:S01]  /*1060*/  F2I.U32.TRUNC.NTZ R87, R87 ;  /* 0x0000005700577305 */ /* 0x000f22000020f000 */
[----:B------:R-:W-:Y:S01]  /*1070*/  ULOP3.LUT UR5, UR5, 0x3800, URZ, 0xc0, !UPT ;  /* 0x0000380005057892 */ /* 0x000fe2000f8ec0ff */
[----:B---3--:R-:W-:Y:S01]  /*1080*/  FMUL R86, R86, UR4 ;  /* 0x0000000456567c20 */ /* 0x008fe20008400000 */
[----:B------:R-:W-:Y:S01]  /*1090*/  USHF.L.U32 UR4, UR45, 0x6, URZ ;  /* 0x000000062d047899 */ /* 0x000fe200080006ff */
[----:B------:R-:W-:Y:S02]  /*10a0*/  ISETP.GE.AND P0, PT, R11, 0x1, PT ;  /* 0x000000010b00780c */ /* 0x000fe40003f06270 */
[----:B------:R-:W3:Y:S01]  /*10b0*/  LDC R40, c[0x0][0xf24] ;  /* 0x0003c900ff287b82 */ /* 0x000ee20000000800 */
[----:B------:R-:W-:Y:S01]  /*10c0*/  ULOP3.LUT UR4, UR4, 0x1c0, URZ, 0xc0, !UPT ;  /* 0x000001c004047892 */ /* 0x000fe2000f8ec0ff */
[----:B------:R-:W1:Y:S06]  /*10d0*/  F2I.U32.TRUNC.NTZ R86, R86 ;  /* 0x0000005600567305 */ /* 0x000e6c000020f000 */
[----:B------:R-:W3:Y:S01]  /*10e0*/  S2UR UR44, SR_CTAID.Z ;  /* 0x00000000002c79c3 */ /* 0x000ee20000002700 */
[----:B----4-:R-:W-:-:S05]  /*10f0*/  IADD3 R87, PT, PT, -R87, RZ, RZ ;  /* 0x000000ff57577210 */ /* 0x010fca0007ffe1ff */
[----:B-1----:R-:W-:Y:S01]  /*1100*/  IMAD R87, R2, R87, UR27 ;  /* 0x0000001b02577e24 */ /* 0x002fe2000f8e0257 */
[----:B------:R-:W-:-:S05]  /*1110*/  IADD3 R86, PT, PT, -R86, RZ, RZ ;  /* 0x000000ff56567210 */ /* 0x000fca0007ffe1ff */
[----:B--2---:R-:W-:Y:S01]  /*1120*/  IMAD R86, R0, R86, UR8 ;  /* 0x0000000800567e24 */ /* 0x004fe2000f8e0256 */
[----:B------:R-:W-:Y:S06]  /*1130*/  BRA.U UP3, `(.L_x_18) ;  /* 0x0000000103787547 */ /* 0x000fec000b800000 */
[C---:B------:R-:W-:Y:S02]  /*1140*/  ISETP.NE.AND P3, PT, R86.reuse, 0x2, PT ;  /* 0x000000025600780c */ /* 0x040fe40003f65270 */
[C---:B------:R-:W-:Y:S02]  /*1150*/  ISETP.NE.AND P1, PT, R86.reuse, RZ, PT ;  /* 0x000000ff5600720c */ /* 0x040fe40003f25270 */
[----:B------:R-:W-:Y:S02]  /*1160*/  ISETP.NE.AND P4, PT, R86, 0x1, PT ;  /* 0x000000015600780c */ /* 0x000fe40003f85270 */
[----:B------:R-:W-:Y:S02]  /*1170*/  SEL R5, RZ, 0x4, P3 ;  /* 0x00000004ff057807 */ /* 0x000fe40001800000 */
[C---:B------:R-:W-:Y:S02]  /*1180*/  ISETP.EQ.OR P3, PT, R87.reuse, RZ, !P1 ;  /* 0x000000ff5700720c */ /* 0x040fe40004f62670 */
[----:B------:R-:W-:-:S02]  /*1190*/  ISETP.NE.AND P5, PT, R87, RZ, PT ;  /* 0x000000ff5700720c */ /* 0x000fc40003fa5270 */
[C---:B------:R-:W-:Y:S02]  /*11a0*/  ISETP.NE.AND P2, PT, R86.reuse, 0x3, PT ;  /* 0x000000035600780c */ /* 0x040fe40003f45270 */
[----:B------:R-:W-:Y:S02]  /*11b0*/  SEL R0, RZ, 0x2, P4 ;  /* 0x00000002ff007807 */ /* 0x000fe40002000000 */
[----:B------:R-:W-:Y:S02]  /*11c0*/  ISETP.NE.AND P1, PT, R86, 0x4, PT ;  /* 0x000000045600780c */ /* 0x000fe40003f25270 */
[----:B------:R-:W-:Y:S02]  /*11d0*/  SEL R0, R0, 0x2, P5 ;  /* 0x0000000200007807 */ /* 0x000fe40002800000 */
[----:B------:R-:W-:Y:S02]  /*11e0*/  SEL R5, R5, 0x4, P5 ;  /* 0x0000000405057807 */ /* 0x000fe40002800000 */
[----:B------:R-:W-:-:S02]  /*11f0*/  SEL R2, RZ, 0x1, !P3 ;  /* 0x00000001ff027807 */ /* 0x000fc40005800000 */
[----:B------:R-:W-:Y:S02]  /*1200*/  SEL R4, RZ, 0x8, P2 ;  /* 0x00000008ff047807 */ /* 0x000fe40001000000 */
[----:B------:R-:W-:Y:S02]  /*1210*/  SEL R3, RZ, 0x10, P1 ;  /* 0x00000010ff037807 */ /* 0x000fe40000800000 */
[C---:B------:R-:W-:Y:S02]  /*1220*/  ISETP.NE.AND P3, PT, R86.reuse, 0x5, PT ;  /* 0x000000055600780c */ /* 0x040fe40003f65270 */
[----:B------:R-:W-:Y:S02]  /*1230*/  ISETP.NE.AND P2, PT, R86, 0x6, PT ;  /* 0x000000065600780c */ /* 0x000fe40003f45270 */
[----:B------:R-:W-:Y:S02]  /*1240*/  IADD3 R5, PT, PT, R5, R0, R2 ;  /* 0x0000000005057210 */ /* 0x000fe40007ffe002 */
[----:B------:R-:W-:-:S02]  /*1250*/  SEL R4, R4, 0x8, P5 ;  /* 0x0000000804047807 */ /* 0x000fc40002800000 */
[----:B------:R-:W-:Y:S02]  /*1260*/  SEL R3, R3, 0x10, P5 ;  /* 0x0000001003037807 */ /* 0x000fe40002800000 */
[----:B------:R-:W-:Y:S02]  /*1270*/  ISETP.NE.AND P1, PT, R86, 0x7, PT ;  /* 0x000000075600780c */ /* 0x000fe40003f25270 */
[----:B------:R-:W-:Y:S02]  /*1280*/  SEL R2, RZ, 0x20, P3 ;  /* 0x00000020ff027807 */ /* 0x000fe40001800000 */
[----:B------:R-:W-:Y:S02]  /*1290*/  SEL R0, RZ, 0x40, P2 ;  /* 0x00000040ff007807 */ /* 0x000fe40001000000 */
[----:B------:R-:W-:Y:S02]  /*12a0*/  IADD3 R4, PT, PT, R3, R4, R5 ;  /* 0x0000000403047210 */ /* 0x000fe40007ffe005 */
[----:B------:R-:W-:-:S02]  /*12b0*/  SEL R3, RZ, 0x80, P1 ;  /* 0x00000080ff037807 */ /* 0x000fc40000800000 */
[----:B------:R-:W-:Y:S02]  /*12c0*/  SEL R2, R2, 0x20, P5 ;  /* 0x0000002002027807 */ /* 0x000fe40002800000 */
[----:B------:R-:W-:Y:S02]  /*12d0*/  SEL R0, R0, 0x40, P5 ;  /* 0x0000004000007807 */ /* 0x000fe40002800000 */
[----:B------:R-:W-:Y:S02]  /*12e0*/  SEL R3, R3, 0x80, P5 ;  /* 0x0000008003037807 */ /* 0x000fe40002800000 */
[----:B------:R-:W-:-:S05]  /*12f0*/  IADD3 R0, PT, PT, R0, R2, R4 ;  /* 0x0000000200007210 */ /* 0x000fca0007ffe004 */
[----:B------:R-:W-:-:S05]  /*1300*/  IMAD.IADD R0, R0, 0x1, R3 ;  /* 0x0000000100007824 */ /* 0x000fca00078e0203 */
[----:B------:R-:W-:Y:S02]  /*1310*/  PRMT R9, R0, 0x7610, R9 ;  /* 0x0000761000097816 */ /* 0x000fe40000000009 */
.L_x_18:
[----:B------:R-:W-:Y:S05]  /*1320*/  @!P0 BRA `(.L_x_19) ;  /* 0x0000000000c08947 */ /* 0x000fea0003800000 */
[----:B------:R-:W1:Y:S01]  /*1330*/  LDC.64 R4, c[0x0][0xf18] ;  /* 0x0003c600ff047b82 */ /* 0x000e620000000a00 */
[----:B------:R-:W-:-:S07]  /*1340*/  ISETP.NE.AND P0, PT, R11, 0x1, PT ;  /* 0x000000010b00780c */ /* 0x000fce0003f05270 */
[----:B------:R-:W2:Y:S08]  /*1350*/  LDC R8, c[0x0][0xf0c] ;  /* 0x0003c300ff087b82 */ /* 0x000eb00000000800 */
[----:B------:R-:W4:Y:S08]  /*1360*/  LDC R13, c[0x0][0x370] ;  /* 0x0000dc00ff0d7b82 */ /* 0x000f300000000800 */
[----:B------:R-:W3:Y:S01]  /*1370*/  LDC R12, c[0x0][0x374] ;  /* 0x0000dd00ff0c7b82 */ /* 0x000ee20000000800 */
[----:B-1----:R-:W-:-:S07]  /*1380*/  ISETP.NE.AND P1, PT, R4, 0x1, PT ;  /* 0x000000010400780c */ /* 0x002fce0003f25270 */
[----:B------:R-:W4:Y:S01]  /*1390*/  LDC.64 R6, c[0x0][0xf10] ;  /* 0x0003c400ff067b82 */ /* 0x000f220000000a00 */
[----:B--2---:R-:W-:-:S07]  /*13a0*/  ISETP.NE.AND P2, PT, R8, 0x1, PT ;  /* 0x000000010800780c */ /* 0x004fce0003f45270 */
[----:B------:R-:W1:Y:S08]  /*13b0*/  LDC R0, c[0x0][0xf20] ;  /* 0x0003c800ff007b82 */ /* 0x000e700000000800 */
[----:B------:R-:W2:Y:S01]  /*13c0*/  LDC.64 R2, c[0x0][0xf28] ;  /* 0x0003ca00ff027b82 */ /* 0x000ea20000000a00 */
[----:B---3--:R-:W-:-:S04]  /*13d0*/  IMAD.HI.U32 R14, R12, R5, RZ ;  /* 0x000000050c0e7227 */ /* 0x008fc800078e00ff */
[----:B----4-:R-:W-:-:S04]  /*13e0*/  IMAD.HI.U32 R15, R13, R6, RZ ;  /* 0x000000060d0f7227 */ /* 0x010fc800078e00ff */
[----:B------:R-:W-:Y:S01]  /*13f0*/  IMAD.HI.U32 R6, R6, UR27, RZ ;  /* 0x0000001b06067c27 */ /* 0x000fe2000f8e00ff */
[----:B------:R-:W-:Y:S02]  /*1400*/  @P2 SHF.R.U32.HI R13, RZ, R7, R15 ;  /* 0x00000007ff0d2219 */ /* 0x000fe4000001160f */
[----:B-1----:R-:W-:Y:S01]  /*1410*/  @P1 SHF.R.U32.HI R12, RZ, R0, R14 ;  /* 0x00000000ff0c1219 */ /* 0x002fe2000001160e */
[----:B------:R-:W-:Y:S01]  /*1420*/  IMAD.HI.U32 R15, R24, R5, RZ ;  /* 0x00000005180f7227 */ /* 0x000fe200078e00ff */
[----:B------:R-:W-:-:S04]  /*1430*/  SHF.R.U32.HI R6, RZ, R7, R6 ;  /* 0x00000007ff067219 */ /* 0x000fc80000011606 */
[----:B------:R-:W-:Y:S01]  /*1440*/  SHF.R.U32.HI R15, RZ, R0, R15 ;  /* 0x00000000ff0f7219 */ /* 0x000fe2000001160f */
[----:B------:R-:W-:Y:S02]  /*1450*/  IMAD.U32 R0, RZ, RZ, UR27 ;  /* 0x0000001bff007e24 */ /* 0x000fe4000f8e00ff */
[----:B--2---:R-:W-:Y:S01]  /*1460*/  IMAD.HI.U32 R14, R12, R2, RZ ;  /* 0x000000020c0e7227 */ /* 0x004fe200078e00ff */
[----:B------:R-:W-:Y:S02]  /*1470*/  SEL R15, R24, R15, !P1 ;  /* 0x0000000f180f7207 */ /* 0x000fe40004800000 */
[----:B------:R-:W-:Y:S01]  /*1480*/  SEL R0, R0, R6, !P2 ;  /* 0x0000000600007207 */ /* 0x000fe20005000000 */
[----:B------:R-:W-:Y:S01]  /*1490*/  IMAD.HI.U32 R5, R13, R2, RZ ;  /* 0x000000020d057227 */ /* 0x000fe200078e00ff */
[----:B------:R-:W-:-:S04]  /*14a0*/  @P0 SHF.R.U32.HI R12, RZ, R3, R14 ;  /* 0x00000003ff0c0219 */ /* 0x000fc8000001160e */
[----:B------:R-:W-:Y:S01]  /*14b0*/  @P0 SHF.R.U32.HI R13, RZ, R3, R5 ;  /* 0x00000003ff0d0219 */ /* 0x000fe20000011605 */
[----:B------:R-:W-:-:S04]  /*14c0*/  IMAD R12, R12, R11, RZ ;  /* 0x0000000b0c0c7224 */ /* 0x000fc800078e02ff */
[----:B------:R-:W-:Y:S01]  /*14d0*/  IMAD R5, R13, R11, RZ ;  /* 0x0000000b0d057224 */ /* 0x000fe200078e02ff */
[----:B------:R-:W-:-:S04]  /*14e0*/  ISETP.GE.AND P1, PT, R15, R12, PT ;  /* 0x0000000c0f00720c */ /* 0x000fc80003f26270 */
[----:B------:R-:W-:Y:S01]  /*14f0*/  ISETP.GE.OR P1, PT, R0, R5, P1 ;  /* 0x000000050000720c */ /* 0x000fe20000f26670 */
[----:B------:R-:W-:-:S05]  /*1500*/  IMAD.HI.U32 R5, R15, R2, RZ ;  /* 0x000000020f057227 */ /* 0x000fca00078e00ff */
[----:B------:R-:W-:-:S04]  /*1510*/  SHF.R.U32.HI R5, RZ, R3, R5 ;  /* 0x00000003ff057219 */ /* 0x000fc80000011605 */
[----:B------:R-:W-:-:S03]  /*1520*/  SEL R5, R15, R5, !P0 ;  /* 0x000000050f057207 */ /* 0x000fc60004000000 */
[----:B------:R-:W-:-:S04]  /*1530*/  @!P1 IMAD.HI.U32 R6, R0, R2, RZ ;  /* 0x0000000200069227 */ /* 0x000fc800078e00ff */
[----:B------:R-:W-:Y:S01]  /*1540*/  IMAD.MOV R2, RZ, RZ, -R5 ;  /* 0x000000ffff027224 */ /* 0x000fe200078e0a05 */
[----:B------:R-:W-:-:S03]  /*1550*/  @!P1 SHF.R.U32.HI R3, RZ, R3, R6 ;  /* 0x00000003ff039219 */ /* 0x000fc60000011606 */
[----:B------:R-:W-:Y:S01]  /*1560*/  IMAD R2, R11, R2, R15 ;  /* 0x000000020b027224 */ /* 0x000fe200078e020f */
[----:B------:R-:W-:-:S04]  /*1570*/  @!P1 SEL R3, R0, R3, !P0 ;  /* 0x0000000300039207 */ /* 0x000fc80004000000 */
[----:B------:R-:W-:Y:S01]  /*1580*/  @!P1 IADD3 R5, PT, PT, R5, -R3, RZ ;  /* 0x8000000305059210 */ /* 0x000fe20007ffe0ff */
[----:B------:R-:W-:Y:S01]  /*1590*/  @!P1 IMAD R13, R2, R13, R3 ;  /* 0x0000000d020d9224 */ /* 0x000fe200078e0203 */
[----:B------:R-:W-:Y:S01]  /*15a0*/  IADD3 R2, PT, PT, -R15, RZ, RZ ;  /* 0x000000ff0f027210 */ /* 0x000fe20007ffe1ff */
[--C-:B------:R-:W-:Y:S02]  /*15b0*/  IMAD.MOV R3, RZ, RZ, -R0.reuse ;  /* 0x000000ffff037224 */ /* 0x100fe400078e0a00 */
[----:B------:R-:W-:Y:S01]  /*15c0*/  @!P1 IMAD R15, R5, R11, R0 ;  /* 0x0000000b050f9224 */ /* 0x000fe200078e0200 */
[----:B------:R-:W-:Y:S01]  /*15d0*/  @!P1 MOV R0, R13 ;  /* 0x0000000d00009202 */ /* 0x000fe20000000f00 */
[----:B------:R-:W-:Y:S02]  /*15e0*/  IMAD R3, R8, R3, UR27 ;  /* 0x0000001b08037e24 */ /* 0x000fe4000f8e0203 */
[----:B------:R-:W-:Y:S02]  /*15f0*/  IMAD R2, R4, R2, R24 ;  /* 0x0000000204027224 */ /* 0x000fe400078e0218 */
[----:B------:R-:W-:-:S02]  /*1600*/  IMAD R3, R0, R8, R3 ;  /* 0x0000000800037224 */ /* 0x000fc400078e0203 */
[----:B------:R-:W-:-:S03]  /*1610*/  IMAD R24, R15, R4, R2 ;  /* 0x000000040f187224 */ /* 0x000fc600078e0202 */
[----:B------:R-:W-:-:S15]  /*1620*/  R2UR UR27, R3 ;  /* 0x00000000031b72ca */ /* 0x000fde00000e0000 */
.L_x_19:
[----:B------:R-:W-:Y:S05]  /*1630*/  BRA.U UP2, `(.L_x_20) ;  /* 0x0000000102487547 */ /* 0x000fea000b800000 */
[----:B------:R-:W1:Y:S08]  /*1640*/  LDC.64 R2, c[0x0][0xf18] ;  /* 0x0003c600ff027b82 */ /* 0x000e700000000a00 */
[----:B------:R-:W2:Y:S08]  /*1650*/  LDC.64 R4, c[0x0][0xf10] ;  /* 0x0003c400ff047b82 */ /* 0x000eb00000000a00 */
[----:B------:R-:W4:Y:S08]  /*1660*/  LDC R0, c[0x0][0xf20] ;  /* 0x0003c800ff007b82 */ /* 0x000f300000000800 */
[----:B------:R-:W3:Y:S01]  /*1670*/  LDC R6, c[0x0][0xf0c] ;  /* 0x0003c300ff067b82 */ /* 0x000ee20000000800 */
[----:B-1----:R-:W-:Y:S01]  /*1680*/  IMAD.HI.U32 R3, R24, R3, RZ ;  /* 0x0000000318037227 */ /* 0x002fe200078e00ff */
[----:B------:R-:W-:-:S03]  /*1690*/  ISETP.NE.AND P0, PT, R2, 0x1, PT ;  /* 0x000000010200780c */ /* 0x000fc60003f05270 */
[----:B--2---:R-:W-:-:S05]  /*16a0*/  IMAD.HI.U32 R4, R4, UR27, RZ ;  /* 0x0000001b04047c27 */ /* 0x004fca000f8e00ff */
[----:B------:R-:W-:Y:S02]  /*16b0*/  SHF.R.U32.HI R4, RZ, R5, R4 ;  /* 0x00000005ff047219 */ /* 0x000fe40000011604 */
[----:B----4-:R-:W-:Y:S01]  /*16c0*/  SHF.R.U32.HI R3, RZ, R0, R3 ;  /* 0x00000000ff037219 */ /* 0x010fe20000011603 */
[----:B------:R-:W-:-:S03]  /*16d0*/  IMAD.U32 R0, RZ, RZ, UR27 ;  /* 0x0000001bff007e24 */ /* 0x000fc6000f8e00ff */
[----:B------:R-:W-:Y:S02]  /*16e0*/  SEL R3, R24, R3, !P0 ;  /* 0x0000000318037207 */ /* 0x000fe40004000000 */
[----:B---3--:R-:W-:-:S04]  /*16f0*/  ISETP.NE.AND P1, PT, R6, 0x1, PT ;  /* 0x000000010600780c */ /* 0x008fc80003f25270 */
[----:B------:R-:W-:-:S05]  /*1700*/  SEL R0, R0, R4, !P1 ;  /* 0x0000000400007207 */ /* 0x000fca0004800000 */
[----:B------:R-:W-:Y:S02]  /*1710*/  IMAD.IADD R4, R3, 0x1, -R0 ;  /* 0x0000000103047824 */ /* 0x000fe400078e0a00 */
[----:B------:R-:W-:Y:S02]  /*1720*/  IMAD.IADD R0, R0, 0x1, -R3 ;  /* 0x0000000100007824 */ /* 0x000fe400078e0a03 */
[----:B------:R-:W-:Y:S02]  /*1730*/  IMAD R4, R4, R6, UR27 ;  /* 0x0000001b04047e24 */ /* 0x000fe4000f8e0206 */
[----:B------:R-:W-:-:S03]  /*1740*/  IMAD R24, R0, R2, R24 ;  /* 0x0000000200187224 */ /* 0x000fc600078e0218 */
[----:B------:R-:W-:-:S15]  /*1750*/  R2UR UR27, R4 ;  /* 0x00000000041b72ca */ /* 0x000fde00000e0000 */
.L_x_20:
[----:B------:R-:W-:Y:S05]  /*1760*/  BRA.U !UP0, `(.L_x_21) ;  /* 0x00000001080c7547 */ /* 0x000fea000b800000 */
[----:B------:R-:W-:Y:S01]  /*1770*/  UCGABAR_WAIT ;  /* 0x0000000000007dc7 */ /* 0x000fe20008000000 */
[----:B------:R-:W-:Y:S01]  /*1780*/  CCTL.IVALL ;  /* 0x00000000ff00798f */ /* 0x000fe20002000000 */
[----:B------:R-:W-:Y:S05]  /*1790*/  BRA `(.L_x_22) ;  /* 0x0000000000047947 */ /* 0x000fea0003800000 */
.L_x_21:
[----:B------:R-:W-:Y:S06]  /*17a0*/  BAR.SYNC.DEFER_BLOCKING 0x0 ;  /* 0x0000000000007b1d */ /* 0x000fec0000010000 */
.L_x_22:
[----:B------:R-:W-:Y:S05]  /*17b0*/  BRA.U UP1, `(.L_x_23) ;  /* 0x0000001501c87547 */ /* 0x000fea000b800000 */
[----:B------:R-:W1:Y:S01]  /*17c0*/  LDCU UR31, c[0x0][0x38c] ;  /* 0x00007180ff1f77ac */ /* 0x000e620008000800 */
[----:B------:R-:W2:Y:S01]  /*17d0*/  LDC R8, c[0x0][0x370] ;  /* 0x0000dc00ff087b82 */ /* 0x000ea20000000800 */
[----:B------:R-:W-:Y:S01]  /*17e0*/  PLOP3.LUT P1, PT, PT, PT, UP4, 0x80, 0x8 ;  /* 0x000000000008781c */ /* 0x000fe20003f2f048 */
[----:B------:R-:W-:Y:S01]  /*17f0*/  IMAD.MOV.U32 R15, RZ, RZ, 0x1 ;  /* 0x00000001ff0f7424 */ /* 0x000fe200078e00ff */
[----:B------:R-:W-:Y:S01]  /*1800*/  UISETP.NE.AND UP1, UPT, UR6, URZ, UPT ;  /* 0x000000ff0600728c */ /* 0x000fe2000bf25270 */
[----:B------:R-:W-:Y:S01]  /*1810*/  ISETP.EQ.OR P4, PT, R10, RZ, P6 ;  /* 0x000000ff0a00720c */ /* 0x000fe20003782670 */
[----:B------:R-:W-:Y:S01]  /*1820*/  UMOV UR7, 0x400 ;  /* 0x0000040000077882 */ /* 0x000fe20000000000 */
[----:B------:R-:W-:Y:S01]  /*1830*/  USHF.L.U32 UR22, UR45, 0x4, URZ ;  /* 0x000000042d167899 */ /* 0x000fe200080006ff */
[----:B------:R-:W-:Y:S01]  /*1840*/  PLOP3.LUT P1, PT, P1, PT, PT, 0x8, 0x80 ;  /* 0x000000000080781c */ /* 0x000fe20000f2e170 */
[----:B------:R-:W4:Y:S01]  /*1850*/  LDC R0, c[0x0][0x374] ;  /* 0x0000dd00ff007b82 */ /* 0x000f220000000800 */
[----:B------:R-:W-:Y:S01]  /*1860*/  IMAD.MOV.U32 R14, RZ, RZ, RZ ;  /* 0x000000ffff0e7224 */ /* 0x000fe200078e00ff */
[----:B------:R-:W-:Y:S01]  /*1870*/  CS2R R12, SRZ ;  /* 0x00000000000c7805 */ /* 0x000fe2000001ff00 */
[----:B------:R-:W-:Y:S01]  /*1880*/  IMAD.MOV.U32 R11, RZ, RZ, 0x1 ;  /* 0x00000001ff0b7424 */ /* 0x000fe200078e00ff */
[----:B------:R-:W2:Y:S01]  /*1890*/  LDCU.64 UR46, c[0x0][0x348] ;  /* 0x00006900ff2e77ac */ /* 0x000ea20008000a00 */
[----:B------:R-:W-:-:S02]  /*18a0*/  ULOP3.LUT UR22, UR22, 0x70, URZ, 0xe2, !UPT ;  /* 0x0000007016167892 */ /* 0x000fc4000f8ee2ff */
[----:B-1----:R-:W-:Y:S02]  /*18b0*/  UIADD3 UR8, UPT, UPT, UR31, 0x7f, URZ ;  /* 0x0000007f1f087890 */ /* 0x002fe4000fffe0ff */
[----:B------:R-:W-:Y:S02]  /*18c0*/  UIADD3 UR6, UPT, UPT, UR31, -0x1, URZ ;  /* 0xffffffff1f067890 */ /* 0x000fe4000fffe0ff */
[----:B------:R-:W-:Y:S02]  /*18d0*/  USHF.R.S32.HI UR38, URZ, 0x1f, UR8 ;  /* 0x0000001fff267899 */ /* 0x000fe40008011408 */
[----:B------:R-:W-:Y:S02]  /*18e0*/  UISETP.GE.U32.AND UP2, UPT, UR6, -0xff, UPT ;  /* 0xffffff010600788c */ /* 0x000fe4000bf46070 */
[----:B------:R-:W-:Y:S02]  /*18f0*/  ULEA.HI UR38, UR38, UR8, URZ, 0x7 ;  /* 0x0000000826267291 */ /* 0x000fe4000f8f38ff */
[----:B------:R-:W-:-:S02]  /*1900*/  ULEA UR6, UR45, UR7, 0x18 ;  /* 0x000000072d067291 */ /* 0x000fc4000f8ec0ff */
[----:B------:R-:W-:Y:S02]  /*1910*/  USHF.R.S32.HI UR38, URZ, 0x7, UR38 ;  /* 0x00000007ff267899 */ /* 0x000fe40008011426 */
[----:B------:R-:W-:Y:S02]  /*1920*/  UIADD3 UR31, UPT, UPT, UR31, 0xfe, URZ ;  /* 0x000000fe1f1f7890 */ /* 0x000fe4000fffe0ff */
[----:B------:R-:W-:Y:S02]  /*1930*/  UISETP.LT.U32.AND UP0, UPT, UR38, 0x8, UPT ;  /* 0x000000082600788c */ /* 0x000fe4000bf01070 */
[----:B------:R-:W-:Y:S02]  /*1940*/  USEL UR14, UR14, 0x2, UP1 ;  /* 0x000000020e0e7887 */ /* 0x000fe40008800000 */
[----:B------:R-:W-:Y:S02]  /*1950*/  USEL UR37, UR38, 0x8, UP0 ;  /* 0x0000000826257887 */ /* 0x000fe40008000000 */
[----:B------:R-:W-:-:S02]  /*1960*/  UIADD3 UR30, UPT, UPT, UR6, 0x6400, UR5 ;  /* 0x00006400061e7890 */ /* 0x000fc4000fffe005 */
[----:B------:R-:W-:Y:S02]  /*1970*/  UIADD3 UR7, UPT, UPT, UR37, -0x1, URZ ;  /* 0xffffffff25077890 */ /* 0x000fe4000fffe0ff */
[----:B------:R-:W-:Y:S02]  /*1980*/  @UP2 UIADD3 UR7, UPT, UPT, UR37, URZ, URZ ;  /* 0x000000ff25072290 */ /* 0x000fe4000fffe0ff */
[----:B------:R-:W-:Y:S02]  /*1990*/  UIADD3 UR23, UPT, UPT, UR38, -UR37, URZ ;  /* 0x8000002526177290 */ /* 0x000fe4000fffe0ff */
[----:B------:R-:W-:Y:S01]  /*19a0*/  UIADD3 UR7, UPT, UPT, UR7, 0x1, URZ ;  /* 0x0000000107077890 */ /* 0x000fe2000fffe0ff */
[----:B--2---:R-:W-:-:S11]  /*19b0*/  UMOV UR15, URZ ;  /* 0x000000ff000f7c82 */ /* 0x004fd60008000000 */
.L_x_47:
[----:B------:R-:W-:-:S09]  /*19c0*/  UISETP.NE.AND UP0, UPT, UR45, URZ, UPT ;  /* 0x000000ff2d00728c */ /* 0x000fd2000bf05270 */
[----:B------:R-:W-:Y:S05]  /*19d0*/  BRA.U UP0, `(.L_x_24) ;  /* 0x0000000100287547 */ /* 0x000fea000b800000 */
[----:B------:R-:W-:Y:S02]  /*19e0*/  LEA R2, R12, UR6, 0x3 ;  /* 0x000000060c027c11 */ /* 0x000fe4000f8e18ff */
[----:B------:R-:W-:-:S04]  /*19f0*/  SHF.L.U32 R3, R11, 0x1f, RZ ;  /* 0x0000001f0b037819 */ /* 0x000fc800000006ff */
[----:B------:R-:W1:Y:S02]  /*1a00*/  SYNCS.PHASECHK.TRANS64.TRYWAIT P0, [R2+URZ+0x110], R3 ;  /* 0x00011003020075a7 */ /* 0x000e6400080011ff */
[----:B-1----:R-:W-:Y:S05]  /*1a10*/  @!P0 BRA `(.L_x_25) ;  /* 0x0000006800988947 */ /* 0x002fea0003800000 */
.L_x_131:
[----:B------:R-:W-:Y:S01]  /*1a20*/  VIADD R12, R12, 0x1 ;  /* 0x000000010c0c7836 */ /* 0x000fe20000000000 */
[----:B------:R1:W-:Y:S04]  /*1a30*/  SYNCS.ARRIVE.TRANS64.A1T0 RZ, [R2+URZ+0x100], RZ ;  /* 0x000100ff02ff79a7 */ /* 0x0003e800081000ff */
[----:B------:R-:W-:-:S04]  /*1a40*/  ISETP.NE.AND P0, PT, R12, 0x2, PT ;  /* 0x000000020c00780c */ /* 0x000fc80003f05270 */
[----:B------:R-:W-:Y:S02]  /*1a50*/  SEL R12, R12, RZ, P0 ;  /* 0x000000ff0c0c7207 */ /* 0x000fe40000000000 */
[----:B-1----:R-:W-:-:S04]  /*1a60*/  SEL R2, RZ, 0x1, P0 ;  /* 0x00000001ff027807 */ /* 0x002fc80000000000 */
[----:B------:R-:W-:-:S07]  /*1a70*/  LOP3.LUT R11, R11, R2, RZ, 0x3c, !PT ;  /* 0x000000020b0b7212 */ /* 0x000fce00078e3cff */
.L_x_24:
[----:B------:R-:W-:Y:S01]  /*1a80*/  ULEA UR8, UR15, UR6, 0x3 ;  /* 0x000000060f087291 */ /* 0x000fe2000f8e18ff */
[----:B------:R-:W-:Y:S01]  /*1a90*/  SHF.L.U32 R2, R15, 0x1f, RZ ;  /* 0x0000001f0f027819 */ /* 0x000fe200000006ff */
[----:B------:R-:W-:Y:S01]  /*1aa0*/  UISETP.GE.U32.AND UP0, UPT, UR31, 0xff, UPT ;  /* 0x000000ff1f00788c */ /* 0x000fe2000bf06070 */
[----:B------:R-:W-:Y:S01]  /*1ab0*/  R2UR UR35, R24 ;  /* 0x00000000182372ca */ /* 0x000fe200000e0000 */
[----:B------:R-:W-:Y:S01]  /*1ac0*/  ULEA UR43, UR27, UR22, 0x7 ;  /* 0x000000161b2b7291 */ /* 0x000fe2000f8e38ff */
[----:B------:R-:W-:-:S04]  /*1ad0*/  UMOV UR20, URZ ;  /* 0x000000ff00147c82 */ /* 0x000fc80008000000 */
[----:B------:R1:W2:Y:S07]  /*1ae0*/  SYNCS.PHASECHK.TRANS64.TRYWAIT P2, [UR8+0x40], R2 ;  /* 0x00004002ff0075a7 */ /* 0x0002ae0008041108 */
[----:B------:R-:W-:Y:S01]  /*1af0*/  USHF.L.U32 UR35, UR35, 0x6, URZ ;  /* 0x0000000623237899 */ /* 0x000fe200080006ff */
[----:B-1----:R-:W-:-:S04]  /*1b00*/  LEA.HI R2, R24, R24, RZ, 0x1 ;  /* 0x0000001818027211 */ /* 0x002fc800078f08ff */
[----:B------:R-:W-:-:S13]  /*1b10*/  R2UR UR11, R2 ;  /* 0x00000000020b72ca */ /* 0x000fda00000e0000 */
[----:B------:R-:W-:Y:S01]  /*1b20*/  USHF.R.S32.HI UR11, URZ, 0x1, UR11 ;  /* 0x00000001ff0b7899 */ /* 0x000fe2000801140b */
[----:B------:R-:W-:Y:S11]  /*1b30*/  BRA.U !UP0, `(.L_x_26) ;  /* 0x0000000508107547 */ /* 0x000ff6000b800000 */
[----:B------:R-:W-:Y:S01]  /*1b40*/  UMOV UR16, UR15 ;  /* 0x0000000f00107c82 */ /* 0x000fe20008000000 */
[----:B------:R-:W-:-:S05]  /*1b50*/  UMOV UR28, URZ ;  /* 0x000000ff001c7c82 */ /* 0x000fca0008000000 */
.L_x_34:
[----:B------:R-:W-:Y:S01]  /*1b60*/  ULEA UR41, UR16, UR6, 0x3 ;  /* 0x0000000610297291 */ /* 0x000fe2000f8e18ff */
[----:B--2---:R-:W-:Y:S01]  /*1b70*/  @!P6 MOV R3, 0x6400 ;  /* 0x000064000003e802 */ /* 0x004fe20000000f00 */
[----:B-123--:R-:W-:Y:S10]  /*1b80*/  @P2 BRA `(.L_x_27) ;  /* 0x00000000000c2947 */ /* 0x00eff40003800000 */
[----:B------:R-:W-:-:S04]  /*1b90*/  SHF.L.U32 R4, R15, 0x1f, RZ ;  /* 0x0000001f0f047819 */ /* 0x000fc800000006ff */
[----:B------:R-:W1:Y:S02]  /*1ba0*/  SYNCS.PHASECHK.TRANS64.TRYWAIT P0, [UR41+0x40], R4 ;  /* 0x00004004ff0075a7 */ /* 0x000e640008001129 */
[----:B-1----:R-:W-:Y:S05]  /*1bb0*/  @!P0 BRA `(.L_x_28) ;  /* 0x0000006800448947 */ /* 0x002fea0003800000 */
.L_x_27:
[----:B------:R2:W-:Y:S01]  /*1bc0*/  @!P6 SYNCS.ARRIVE.TRANS64 RZ, [UR41], R3 ;  /* 0x00000003ffffe9a7 */ /* 0x0005e20008000029 */
[----:B------:R-:W-:-:S04]  /*1bd0*/  ULOP3.LUT UR8, UR14, 0x2, URZ, 0xfc, !UPT ;  /* 0x000000020e087892 */ /* 0x000fc8000f8efcff */
[----:B------:R-:W-:-:S09]  /*1be0*/  UISETP.NE.AND UP0, UPT, UR8, 0x2, UPT ;  /* 0x000000020800788c */ /* 0x000fd2000bf05270 */
[----:B------:R-:W-:Y:S05]  /*1bf0*/  BRA.U UP0, `(.L_x_29) ;  /* 0x0000000100047547 */ /* 0x000fea000b800000 */
[----:B---3--:R-:W-:Y:S05]  /*1c00*/  BPT.TRAP 0x1 ;  /* 0x000000040000795c */ /* 0x008fea0000300000 */
.L_x_29:
[----:B------:R-:W-:Y:S04]  /*1c10*/  BSSY.RECONVERGENT B0, `(.L_x_30) ;  /* 0x0000003000007945 */ /* 0x000fe80003800200 */
[----:B------:R-:W-:Y:S05]  /*1c20*/  @P4 BRA `(.L_x_31) ;  /* 0x0000000000044947 */ /* 0x000fea0003800000 */
[----:B---3--:R-:W-:Y:S05]  /*1c30*/  BPT.TRAP 0x1 ;  /* 0x000000040000795c */ /* 0x008fea0000300000 */
.L_x_31:
[----:B---3--:R-:W-:Y:S05]  /*1c40*/  BSYNC.RECONVERGENT B0 ;  /* 0x0000000000007941 */ /* 0x008fea0003800200 */
.L_x_30:
[----:B------:R-:W-:Y:S01]  /*1c50*/  UIADD3 UR15, UPT, UPT, UR16, 0x1, URZ ;  /* 0x00000001100f7890 */ /* 0x000fe2000fffe0ff */
[----:B------:R-:W-:Y:S01]  /*1c60*/  BSSY.RECONVERGENT B0, `(.L_x_32) ;  /* 0x000002c000007945 */ /* 0x000fe20003800200 */
[----:B------:R-:W-:Y:S02]  /*1c70*/  ELECT P0, URZ, PT ;  /* 0x0000000000ff782f */ /* 0x000fe40003800000 */
[----:B------:R-:W-:-:S04]  /*1c80*/  UISETP.NE.AND UP0, UPT, UR15, 0x8, UPT ;  /* 0x000000080f00788c */ /* 0x000fc8000bf05270 */
[----:B------:R-:W-:Y:S02]  /*1c90*/  USEL UR9, URZ, 0x1, UP0 ;  /* 0x00000001ff097887 */ /* 0x000fe40008000000 */
[----:B------:R-:W-:-:S04]  /*1ca0*/  USEL UR15, UR15, URZ, UP0 ;  /* 0x000000ff0f0f7287 */ /* 0x000fc80008000000 */
[----:B------:R-:W-:Y:S01]  /*1cb0*/  ULEA UR8, UR15, UR6, 0x3 ;  /* 0x000000060f087291 */ /* 0x000fe2000f8e18ff */
[----:B------:R-:W-:-:S04]  /*1cc0*/  LOP3.LUT R15, R15, UR9, RZ, 0x3c, !PT ;  /* 0x000000090f0f7c12 */ /* 0x000fc8000f8e3cff */
[----:B-1----:R-:W-:-:S04]  /*1cd0*/  SHF.L.U32 R2, R15, 0x1f, RZ ;  /* 0x0000001f0f027819 */ /* 0x002fc800000006ff */
[----:B------:R1:W3:Y:S01]  /*1ce0*/  SYNCS.PHASECHK.TRANS64.TRYWAIT P2, [UR8+0x40], R2 ;  /* 0x00004002ff0075a7 */ /* 0x0002e20008041108 */
[----:B------:R-:W-:Y:S05]  /*1cf0*/  @!P0 BRA `(.L_x_33) ;  /* 0x0000000000888947 */ /* 0x000fea0003800000 */
[----:B------:R-:W-:Y:S02]  /*1d00*/  USHF.L.U32 UR8, UR16, 0x9, URZ ;  /* 0x0000000910087899 */ /* 0x000fe400080006ff */
[----:B------:R-:W-:Y:S02]  /*1d10*/  ULEA UR40, UR16, UR5, 0xe ;  /* 0x0000000510287291 */ /* 0x000fe4000f8e70ff */
[----:B------:R-:W-:Y:S02]  /*1d20*/  UIADD3 UR52, UP3, UPT, UR46, 0x80, URZ ;  /* 0x000000802e347890 */ /* 0x000fe4000ff7e0ff */
[----:B------:R-:W-:Y:S02]  /*1d30*/  ULEA UR32, UR16, UR6, 0xd ;  /* 0x0000000610207291 */ /* 0x000fe4000f8e68ff */
[----:B------:R-:W-:Y:S02]  /*1d40*/  UIADD3 UR50, UP2, UPT, UR46, 0x180, URZ ;  /* 0x000001802e327890 */ /* 0x000fe4000ff5e0ff */
[----:B------:R-:W-:-:S02]  /*1d50*/  UIADD3 UR48, UP1, UPT, UR46, 0x280, URZ ;  /* 0x000002802e307890 */ /* 0x000fc4000ff3e0ff */
[----:B------:R-:W-:Y:S02]  /*1d60*/  ULOP3.LUT UR24, UR4, UR8, URZ, 0xfc, !UPT ;  /* 0x0000000804187292 */ /* 0x000fe4000f8efcff */
[----:B------:R-:W-:Y:S02]  /*1d70*/  UIADD3 UR20, UP0, UPT, UR46, 0x380, URZ ;  /* 0x000003802e147890 */ /* 0x000fe4000ff1e0ff */
[----:B------:R-:W-:Y:S02]  /*1d80*/  USHF.L.U32 UR42, UR28, 0x7, URZ ;  /* 0x000000071c2a7899 */ /* 0x000fe400080006ff */
[----:B------:R-:W-:Y:S02]  /*1d90*/  UIADD3.X UR53, UPT, UPT, URZ, UR47, URZ, UP3, !UPT ;  /* 0x0000002fff357290 */ /* 0x000fe40009ffe4ff */
[----:B------:R-:W-:Y:S02]  /*1da0*/  UIADD3 UR40, UPT, UPT, UR6, 0x6400, UR40 ;  /* 0x0000640006287890 */ /* 0x000fe4000fffe028 */
[----:B------:R-:W-:-:S02]  /*1db0*/  UIADD3.X UR51, UPT, UPT, URZ, UR47, URZ, UP2, !UPT ;  /* 0x0000002fff337290 */ /* 0x000fc400097fe4ff */
[----:B------:R-:W-:Y:S02]  /*1dc0*/  UIADD3 UR32, UPT, UPT, UR32, 0x26400, URZ ;  /* 0x0002640020207890 */ /* 0x000fe4000fffe0ff */
[----:B------:R-:W-:Y:S02]  /*1dd0*/  UIADD3.X UR49, UPT, UPT, URZ, UR47, URZ, UP1, !UPT ;  /* 0x0000002fff317290 */ /* 0x000fe40008ffe4ff */
[----:B------:R-:W-:Y:S02]  /*1de0*/  UIADD3 UR24, UPT, UPT, UR6, 0x36400, UR24 ;  /* 0x0003640006187890 */ /* 0x000fe4000fffe018 */
[----:B------:R-:W-:Y:S02]  /*1df0*/  UIADD3.X UR21, UPT, UPT, URZ, UR47, URZ, UP0, !UPT ;  /* 0x0000002fff157290 */ /* 0x000fe400087fe4ff */
[----:B------:R-:W-:Y:S01]  /*1e00*/  UIADD3 UR8, UPT, UPT, UR6, 0x37400, UR8 ;  /* 0x0003740006087890 */ /* 0x000fe2000fffe008 */
[----:B------:R-:W-:Y:S01]  /*1e10*/  UMOV UR17, 0xff0000 ;  /* 0x00ff000000117882 */ /* 0x000fe20000000000 */
[----:B------:R-:W-:Y:S01]  /*1e20*/  UMOV UR18, 0x0 ;  /* 0x0000000000127882 */ /* 0x000fe20000000000 */
[----:B------:R-:W-:Y:S01]  /*1e30*/  UMOV UR19, 0x10000000 ;  /* 0x1000000000137882 */ /* 0x000fe20000000000 */
[----:B------:R-:W-:Y:S01]  /*1e40*/  UMOV UR33, UR41 ;  /* 0x0000002900217c82 */ /* 0x000fe20008000000 */
[----:B------:R-:W-:Y:S01]  /*1e50*/  UMOV UR36, UR44 ;  /* 0x0000002c00247c82 */ /* 0x000fe20008000000 */
[----:B------:R-:W-:Y:S01]  /*1e60*/  UMOV UR34, UR42 ;  /* 0x0000002a00227c82 */ /* 0x000fe20008000000 */
[----:B------:R-:W-:Y:S01]  /*1e70*/  UMOV UR25, UR41 ;  /* 0x0000002900197c82 */ /* 0x000fe20008000000 */
[----:B------:R-:W-:Y:S01]  /*1e80*/  UMOV UR29, UR44 ;  /* 0x0000002c001d7c82 */ /* 0x000fe20008000000 */
[----:B------:R1:W-:Y:S01]  /*1e90*/  UTMALDG.3D.MULTICAST [UR40], [UR52], UR17, desc[UR18] ;  /* 0x00001228340073b4 */ /* 0x0003e20008011811 */
[----:B------:R-:W-:Y:S01]  /*1ea0*/  UMOV UR10, URZ ;  /* 0x000000ff000a7c82 */ /* 0x000fe20008000000 */
[----:B------:R-:W-:Y:S01]  /*1eb0*/  UMOV UR9, UR41 ;  /* 0x0000002900097c82 */ /* 0x000fe20008000000 */
[----:B------:R-:W-:Y:S01]  /*1ec0*/  UMOV UR12, UR28 ;  /* 0x0000001c000c7c82 */ /* 0x000fe20008000000 */
[----:B------:R-:W-:Y:S01]  /*1ed0*/  UMOV UR13, UR44 ;  /* 0x0000002c000d7c82 */ /* 0x000fe20008000000 */
[----:B------:R1:W-:Y:S01]  /*1ee0*/  UTMALDG.3D [UR32], [UR50], desc[UR18] ;  /* 0x00001220320075b4 */ /* 0x0003e20008011000 */
[----:B------:R1:W-:Y:S01]  /*1ef0*/  UTMALDG.4D.MULTICAST [UR24], [UR48], UR17, desc[UR18] ;  /* 0x00001218300073b4 */ /* 0x0003e20008019811 */
[----:B------:R1:W-:Y:S02]  /*1f00*/  UTMALDG.4D [UR8], [UR20], desc[UR18] ;  /* 0x00001208140075b4 */ /* 0x0003e40008019000 */
[----:B-1----:R-:W-:Y:S01]  /*1f10*/  NOP ;  /* 0x0000000000007918 */ /* 0x002fe20000000000 */
.L_x_33:
[----:B------:R-:W-:Y:S05]  /*1f20*/  BSYNC.RECONVERGENT B0 ;  /* 0x0000000000007941 */ /* 0x000fea0003800200 */
.L_x_32:
[----:B------:R-:W-:Y:S01]  /*1f30*/  UIADD3 UR28, UPT, UPT, UR28, 0x1, URZ ;  /* 0x000000011c1c7890 */ /* 0x000fe2000fffe0ff */
[----:B------:R-:W-:Y:S01]  /*1f40*/  UMOV UR16, UR15 ;  /* 0x0000000f00107c82 */ /* 0x000fe20008000000 */
[----:B------:R-:W-:Y:S02]  /*1f50*/  UMOV UR20, UR7 ;  /* 0x0000000700147c82 */ /* 0x000fe40008000000 */
[----:B------:R-:W-:-:S09]  /*1f60*/  UISETP.NE.AND UP0, UPT, UR28, UR7, UPT ;  /* 0x000000071c00728c */ /* 0x000fd2000bf05270 */
[----:B------:R-:W-:Y:S05]  /*1f70*/  BRA.U UP0, `(.L_x_34) ;  /* 0xfffffff900f87547 */ /* 0x000fea000b83ffff */
.L_x_26:
[----:B------:R-:W-:Y:S01]  /*1f80*/  ULEA UR8, UR15, UR6, 0x3 ;  /* 0x000000060f087291 */ /* 0x000fe2000f8e18ff */
[----:B-1----:R-:W-:Y:S01]  /*1f90*/  SHF.L.U32 R2, R15, 0x1f, RZ ;  /* 0x0000001f0f027819 */ /* 0x002fe200000006ff */
[----:B------:R-:W-:Y:S01]  /*1fa0*/  @!P1 SYNCS.ARRIVE.TRANS64.A1T0 RZ, [UR6+0xb8], RZ ;  /* 0x0000b8ffffff99a7 */ /* 0x000fe20008100006 */
[----:B------:R-:W-:-:S06]  /*1fb0*/  UISETP.GT.AND UP0, UPT, UR38, UR37, UPT ;  /* 0x000000252600728c */ /* 0x000fcc000bf04270 */
[----:B------:R1:W1:Y:S03]  /*1fc0*/  SYNCS.PHASECHK.TRANS64.TRYWAIT P1, [UR8+0x40], R2 ;  /* 0x00004002ff0075a7 */ /* 0x0002660008021108 */
[----:B------:R-:W-:Y:S05]  /*1fd0*/  BRA.U !UP0, `(.L_x_35) ;  /* 0x0000000508107547 */ /* 0x000fea000b800000 */
[----:B------:R-:W-:Y:S01]  /*1fe0*/  UIADD3 UR25, UPT, UPT, UR23, UR20, URZ ;  /* 0x0000001417197290 */ /* 0x000fe2000fffe0ff */
[----:B------:R-:W-:-:S11]  /*1ff0*/  UMOV UR28, UR15 ;  /* 0x0000000f001c7c82 */ /* 0x000fd60008000000 */
.L_x_43:
[----:B------:R-:W-:Y:S01]  /*2000*/  ULEA UR41, UR28, UR6, 0x3 ;  /* 0x000000061c297291 */ /* 0x000fe2000f8e18ff */
[----:B--2---:R-:W-:Y:S01]  /*2010*/  @!P6 MOV R3, 0x6400 ;  /* 0x000064000003e802 */ /* 0x004fe20000000f00 */
[----:B-1-3--:R-:W-:Y:S10]  /*2020*/  @P1 BRA `(.L_x_36) ;  /* 0x00000000000c1947 */ /* 0x00aff40003800000 */
[----:B------:R-:W-:-:S04]  /*2030*/  SHF.L.U32 R4, R15, 0x1f, RZ ;  /* 0x0000001f0f047819 */ /* 0x000fc800000006ff */
[----:B------:R-:W1:Y:S02]  /*2040*/  SYNCS.PHASECHK.TRANS64.TRYWAIT P0, [UR41+0x40], R4 ;  /* 0x00004004ff0075a7 */ /* 0x000e640008001129 */
[----:B-1----:R-:W-:Y:S05]  /*2050*/  @!P0 BRA `(.L_x_37) ;  /* 0x0000006400348947 */ /* 0x002fea0003800000 */
.L_x_36:
[----:B------:R2:W-:Y:S01]  /*2060*/  @!P6 SYNCS.ARRIVE.TRANS64 RZ, [UR41], R3 ;  /* 0x00000003ffffe9a7 */ /* 0x0005e20008000029 */
[----:B------:R-:W-:-:S04]  /*2070*/  ULOP3.LUT UR8, UR14, 0x2, URZ, 0xfc, !UPT ;  /* 0x000000020e087892 */ /* 0x000fc8000f8efcff */
[----:B------:R-:W-:-:S09]  /*2080*/  UISETP.NE.AND UP0, UPT, UR8, 0x2, UPT ;  /* 0x000000020800788c */ /* 0x000fd2000bf05270 */
[----:B------:R-:W-:Y:S05]  /*2090*/  BRA.U UP0, `(.L_x_38) ;  /* 0x0000000100047547 */ /* 0x000fea000b800000 */
[----:B---3--:R-:W-:Y:S05]  /*20a0*/  BPT.TRAP 0x1 ;  /* 0x000000040000795c */ /* 0x008fea0000300000 */
.L_x_38:
[----:B------:R-:W-:Y:S04]  /*20b0*/  BSSY.RECONVERGENT B0, `(.L_x_39) ;  /* 0x0000003000007945 */ /* 0x000fe80003800200 */
[----:B------:R-:W-:Y:S05]  /*20c0*/  @P4 BRA `(.L_x_40) ;  /* 0x0000000000044947 */ /* 0x000fea0003800000 */
[----:B---3--:R-:W-:Y:S05]  /*20d0*/  BPT.TRAP 0x1 ;  /* 0x000000040000795c */ /* 0x008fea0000300000 */
.L_x_40:
[----:B---3--:R-:W-:Y:S05]  /*20e0*/  BSYNC.RECONVERGENT B0 ;  /* 0x0000000000007941 */ /* 0x008fea0003800200 */
.L_x_39:
        /* <DEDUP_REMOVED lines=12> */
[----:B------:R-:W-:Y:S02]  /*21b0*/  UIADD3 UR56, UP3, UPT, UR46, 0x80, URZ ;  /* 0x000000802e387890 */ /* 0x000fe4000ff7e0ff */
[----:B------:R-:W-:Y:S02]  /*21c0*/  ULEA UR32, UR28, UR6, 0xd ;  /* 0x000000061c207291 */ /* 0x000fe4000f8e68ff */
[----:B------:R-:W-:Y:S02]  /*21d0*/  UIADD3 UR54, UP2, UPT, UR46, 0x180, URZ ;  /* 0x000001802e367890 */ /* 0x000fe4000ff5e0ff */
[----:B------:R-:W-:Y:S02]  /*21e0*/  UIADD3 UR52, UP1, UPT, UR46, 0x280, URZ ;  /* 0x000002802e347890 */ /* 0x000fe4000ff3e0ff */
[----:B------:R-:W-:-:S02]  /*21f0*/  ULOP3.LUT UR16, UR4, UR8, URZ, 0xfc, !UPT ;  /* 0x0000000804107292 */ /* 0x000fc4000f8efcff */
[----:B------:R-:W-:Y:S02]  /*2200*/  UIADD3 UR50, UP0, UPT, UR46, 0x380, URZ ;  /* 0x000003802e327890 */ /* 0x000fe4000ff1e0ff */
[----:B------:R-:W-:Y:S02]  /*2210*/  USHF.L.U32 UR42, UR20, 0x7, URZ ;  /* 0x00000007142a7899 */ /* 0x000fe400080006ff */
[----:B------:R-:W-:Y:S02]  /*2220*/  ULEA UR40, UR28, UR30, 0xe ;  /* 0x0000001e1c287291 */ /* 0x000fe4000f8e70ff */
[----:B------:R-:W-:Y:S02]  /*2230*/  UIADD3.X UR57, UPT, UPT, URZ, UR47, URZ, UP3, !UPT ;  /* 0x0000002fff397290 */ /* 0x000fe40009ffe4ff */
[----:B------:R-:W-:Y:S02]  /*2240*/  UIADD3.X UR55, UPT, UPT, URZ, UR47, URZ, UP2, !UPT ;  /* 0x0000002fff377290 */ /* 0x000fe400097fe4ff */
[----:B------:R-:W-:-:S02]  /*2250*/  UIADD3 UR32, UPT, UPT, UR32, 0x26400, URZ ;  /* 0x0002640020207890 */ /* 0x000fc4000fffe0ff */
[----:B------:R-:W-:Y:S02]  /*2260*/  UIADD3.X UR53, UPT, UPT, URZ, UR47, URZ, UP1, !UPT ;  /* 0x0000002fff357290 */ /* 0x000fe40008ffe4ff */
[----:B------:R-:W-:Y:S02]  /*2270*/  UIADD3 UR16, UPT, UPT, UR6, 0x36400, UR16 ;  /* 0x0003640006107890 */ /* 0x000fe4000fffe010 */
[----:B------:R-:W-:Y:S02]  /*2280*/  UIADD3 UR8, UPT, UPT, UR6, 0x37400, UR8 ;  /* 0x0003740006087890 */ /* 0x000fe4000fffe008 */
[----:B------:R-:W-:Y:S01]  /*2290*/  UIADD3.X UR51, UPT, UPT, URZ, UR47, URZ, UP0, !UPT ;  /* 0x0000002fff337290 */ /* 0x000fe200087fe4ff */
        /* <DEDUP_REMOVED lines=19> */
.L_x_42:
[----:B------:R-:W-:Y:S05]  /*23d0*/  BSYNC.RECONVERGENT B0 ;  /* 0x0000000000007941 */ /* 0x000fea0003800200 */
.L_x_41:
[----:B------:R-:W-:Y:S01]  /*23e0*/  UIADD3 UR20, UPT, UPT, UR20, 0x1, URZ ;  /* 0x0000000114147890 */ /* 0x000fe2000fffe0ff */
[----:B------:R-:W-:-:S03]  /*23f0*/  UMOV UR28, UR15 ;  /* 0x0000000f001c7c82 */ /* 0x000fc60008000000 */
[----:B------:R-:W-:-:S09]  /*2400*/  UISETP.NE.AND UP0, UPT, UR20, UR25, UPT ;  /* 0x000000191400728c */ /* 0x000fd2000bf05270 */
[----:B------:R-:W-:Y:S05]  /*2410*/  BRA.U UP0, `(.L_x_43) ;  /* 0xfffffff900f87547 */ /* 0x000fea000b83ffff */
.L_x_35:
[C---:B-1----:R-:W-:Y:S01]  /*2420*/  LEA R2, R14.reuse, UR6, 0x3 ;  /* 0x000000060e027c11 */ /* 0x042fe2000f8e18ff */
[----:B------:R-:W-:Y:S01]  /*2430*/  NOP ;  /* 0x0000000000007918 */ /* 0x000fe20000000000 */
[----:B--2---:R-:W-:Y:S02]  /*2440*/  SHF.L.U32 R3, R13, 0x1f, RZ ;  /* 0x0000001f0d037819 */ /* 0x004fe400000006ff */
[----:B------:R-:W-:Y:S02]  /*2450*/  LEA R4, R14, UR6, 0x4 ;  /* 0x000000060e047c11 */ /* 0x000fe4000f8e20ff */
[----:B------:R-:W1:Y:S02]  /*2460*/  SYNCS.PHASECHK.TRANS64.TRYWAIT P0, [R2+URZ+0xc0], R3 ;  /* 0x0000c003020075a7 */ /* 0x000e6400080011ff */
[----:B-1----:R-:W-:Y:S05]  /*2470*/  @!P0 BRA `(.L_x_44) ;  /* 0x0000006000448947 */ /* 0x002fea0003800000 */
.L_x_134:
[----:B------:R-:W2:Y:S01]  /*2480*/  LDS.128 R4, [R4+0x130] ;  /* 0x0001300004047984 */ /* 0x000ea20000000c00 */
[----:B---3--:R-:W-:Y:S01]  /*2490*/  ISETP.GE.AND P0, PT, R40, 0x1, PT ;  /* 0x000000012800780c */ /* 0x008fe20003f06270 */
[----:B-1----:R-:W-:Y:S01]  /*24a0*/  VIADD R2, R2, 0xd0 ;  /* 0x000000d002027836 */ /* 0x002fe20000000000 */
[----:B------:R-:W-:Y:S01]  /*24b0*/  @!PT LDS RZ, [RZ] ;  /* 0x00000000fffff984 */ /* 0x000fe20000000800 */
[----:B------:R-:W-:Y:S01]  /*24c0*/  @!PT LDS RZ, [RZ] ;  /* 0x00000000fffff984 */ /* 0x000fe20000000800 */
[----:B------:R-:W-:Y:S01]  /*24d0*/  @!PT LDS RZ, [RZ] ;  /* 0x00000000fffff984 */ /* 0x000fe20000000800 */
[----:B------:R-:W-:Y:S01]  /*24e0*/  @!PT LDS RZ, [RZ] ;  /* 0x00000000fffff984 */ /* 0x000fe20000000800 */
[----:B------:R1:W-:Y:S06]  /*24f0*/  MEMBAR.ALL.CTA ;  /* 0x0000000000007992 */ /* 0x0003ec0000008000 */
[----:B-1----:R-:W1:Y:S01]  /*2500*/  FENCE.VIEW.ASYNC.S ;  /* 0x00000000000073c6 */ /* 0x002e620000000000 */
[----:B------:R-:W-:-:S04]  /*2510*/  PRMT R2, RZ, 0x654, R2 ;  /* 0x00000654ff027816 */ /* 0x000fc80000000002 */
[----:B-1----:R1:W-:Y:S01]  /*2520*/  SYNCS.ARRIVE.TRANS64.RED.A1T0 RZ, [R2+URZ], RZ ;  /* 0x000000ff02ff79a7 */ /* 0x0023e200081004ff */
[----:B--2---:R-:W-:-:S13]  /*2530*/  LOP3.LUT P2, RZ, R6, 0x1, RZ, 0xc0, !PT ;  /* 0x0000000106ff7812 */ /* 0x004fda000784c0ff */
[----:B------:R-:W-:Y:S01]  /*2540*/  @P2 SHF.R.U32.HI R3, RZ, 0x10, R5 ;  /* 0x00000010ff032819 */ /* 0x000fe20000011605 */
[----:B------:R-:W-:Y:S01]  /*2550*/  VOTEU.ANY UP0, P2 ;  /* 0x0000000000ff7886 */ /* 0x000fe20001000100 */
[----:B------:R-:W-:Y:S02]  /*2560*/  @P2 MOV R10, R4 ;  /* 0x00000004000a2202 */ /* 0x000fe40000000f00 */
[----:B------:R-:W-:Y:S02]  /*2570*/  @P2 R2UR.BROADCAST UR8, R3 ;  /* 0x00000000030822ca */ /* 0x000fe400008e0000 */
[----:B------:R-:W-:-:S11]  /*2580*/  @P2 LOP3.LUT R9, R5, 0xffff, RZ, 0xc0, !PT ;  /* 0x0000ffff05092812 */ /* 0x000fd600078ec0ff */
[----:B------:R-:W-:Y:S01]  /*2590*/  @UP0 UMOV UR44, UR8 ;  /* 0x00000008002c0c82 */ /* 0x000fe20008000000 */
[----:B-1----:R-:W-:Y:S05]  /*25a0*/  @!P0 BRA `(.L_x_45) ;  /* 0x0000000000b88947 */ /* 0x002fea0003800000 */
[----:B------:R-:W4:Y:S01]  /*25b0*/  LDC.64 R4, c[0x0][0xf18] ;  /* 0x0003c600ff047b82 */ /* 0x000f220000000a00 */
[----:B------:R-:W-:-:S07]  /*25c0*/  ISETP.NE.AND P3, PT, R40, 0x1, PT ;  /* 0x000000012800780c */ /* 0x000fce0003f65270 */
[----:B------:R-:W1:Y:S08]  /*25d0*/  LDC.64 R6, c[0x0][0xf10] ;  /* 0x0003c400ff067b82 */ /* 0x000e700000000a00 */
[----:B------:R-:W2:Y:S08]  /*25e0*/  LDC R16, c[0x0][0xf20] ;  /* 0x0003c800ff107b82 */ /* 0x000eb00000000800 */
[----:B------:R-:W3:Y:S01]  /*25f0*/  LDC R17, c[0x0][0xf0c] ;  /* 0x0003c300ff117b82 */ /* 0x000ee20000000800 */
[----:B----4-:R-:W-:Y:S01]  /*2600*/  IMAD.HI.U32 R19, R0, R5, RZ ;  /* 0x0000000500137227 */ /* 0x010fe200078e00ff */
[----:B------:R-:W-:-:S03]  /*2610*/  ISETP.NE.AND P0, PT, R4, 0x1, PT ;  /* 0x000000010400780c */ /* 0x000fc60003f05270 */
[----:B------:R-:W-:-:S03]  /*2620*/  IMAD.HI.U32 R5, R9, R5, RZ ;  /* 0x0000000509057227 */ /* 0x000fc600078e00ff */
[----:B------:R-:W4:Y:S01]  /*2630*/  LDC.64 R2, c[0x0][0xf28] ;  /* 0x0003ca00ff027b82 */ /* 0x000f220000000a00 */
[----:B-1----:R-:W-:-:S04]  /*2640*/  IMAD.HI.U32 R20, R8, R6, RZ ;  /* 0x0000000608147227 */ /* 0x002fc800078e00ff */
[----:B------:R-:W-:Y:S01]  /*2650*/  IMAD.HI.U32 R21, R10, R6, RZ ;  /* 0x000000060a157227 */ /* 0x000fe200078e00ff */
[----:B------:R-:W-:Y:S02]  /*2660*/  SHF.R.U32.HI R20, RZ, R7, R20 ;  /* 0x00000007ff147219 */ /* 0x000fe40000011614 */
[-C--:B--2---:R-:W-:Y:S02]  /*2670*/  SHF.R.U32.HI R19, RZ, R16.reuse, R19 ;  /* 0x00000010ff137219 */ /* 0x084fe40000011613 */
[----:B------:R-:W-:Y:S02]  /*2680*/  SHF.R.U32.HI R5, RZ, R16, R5 ;  /* 0x00000010ff057219 */ /* 0x000fe40000011605 */
[----:B------:R-:W-:Y:S02]  /*2690*/  SEL R19, R0, R19, !P0 ;  /* 0x0000001300137207 */ /* 0x000fe40004000000 */
[----:B------:R-:W-:Y:S02]  /*26a0*/  SHF.R.U32.HI R21, RZ, R7, R21 ;  /* 0x00000007ff157219 */ /* 0x000fe40000011615 */
[----:B---3--:R-:W-:-:S02]  /*26b0*/  ISETP.NE.AND P1, PT, R17, 0x1, PT ;  /* 0x000000011100780c */ /* 0x008fc40003f25270 */
[----:B------:R-:W-:Y:S02]  /*26c0*/  SEL R5, R9, R5, !P0 ;  /* 0x0000000509057207 */ /* 0x000fe40004000000 */
[----:B------:R-:W-:Y:S02]  /*26d0*/  SEL R20, R8, R20, !P1 ;  /* 0x0000001408147207 */ /* 0x000fe40004800000 */
[----:B------:R-:W-:Y:S01]  /*26e0*/  SEL R21, R10, R21, !P1 ;  /* 0x000000150a157207 */ /* 0x000fe20004800000 */
[----:B----4-:R-:W-:-:S04]  /*26f0*/  IMAD.HI.U32 R18, R19, R2, RZ ;  /* 0x0000000213127227 */ /* 0x010fc800078e00ff */
        /* <DEDUP_REMOVED lines=12> */
[----:B------:R-:W-:Y:S02]  /*27c0*/  @!P0 SHF.R.U32.HI R3, RZ, R3, R7 ;  /* 0x00000003ff038219 */ /* 0x000fe40000011607 */
[----:B------:R-:W-:Y:S01]  /*27d0*/  IADD3 R7, PT, PT, -R5, RZ, RZ ;  /* 0x000000ff05077210 */ /* 0x000fe20007ffe1ff */
[----:B------:R-:W-:Y:S01]  /*27e0*/  IMAD R2, R40, R2, R5 ;  /* 0x0000000228027224 */ /* 0x000fe200078e0205 */
[----:B------:R-:W-:-:S03]  /*27f0*/  @!P0 SEL R3, R21, R3, !P3 ;  /* 0x0000000315038207 */ /* 0x000fc60005800000 */
[----:B------:R-:W-:Y:S02]  /*2800*/  IMAD R7, R4, R7, R9 ;  /* 0x0000000704077224 */ /* 0x000fe400078e0209 */
[--C-:B------:R-:W-:Y:S02]  /*2810*/  @!P0 IMAD.IADD R6, R6, 0x1, -R3.reuse ;  /* 0x0000000106068824 */ /* 0x100fe400078e0a03 */
[----:B------:R-:W-:Y:S01]  /*2820*/  @!P0 IMAD R3, R2, R20, R3 ;  /* 0x0000001402038224 */ /* 0x000fe200078e0203 */
[----:B------:R-:W-:Y:S01]  /*2830*/  IADD3 R2, PT, PT, -R21, RZ, RZ ;  /* 0x000000ff15027210 */ /* 0x000fe20007ffe1ff */
[----:B------:R-:W-:Y:S02]  /*2840*/  @!P0 IMAD R5, R40, R6, R21 ;  /* 0x0000000628058224 */ /* 0x000fe400078e0215 */
[----:B------:R-:W-:Y:S02]  /*2850*/  @!P0 IMAD.MOV.U32 R21, RZ, RZ, R3 ;  /* 0x000000ffff158224 */ /* 0x000fe400078e0003 */
[----:B------:R-:W-:-:S02]  /*2860*/  IMAD R2, R17, R2, R10 ;  /* 0x0000000211027224 */ /* 0x000fc400078e020a */
[----:B------:R-:W-:Y:S02]  /*2870*/  IMAD R9, R5, R4, R7 ;  /* 0x0000000405097224 */ /* 0x000fe400078e0207 */
[----:B------:R-:W-:Y:S02]  /*2880*/  IMAD R10, R21, R17, R2 ;  /* 0x00000011150a7224 */ /* 0x000fe400078e0202 */
.L_x_45:
[----:B------:R-:W1:Y:S02]  /*2890*/  LDCU UR8, c[0x0][0xf30] ;  /* 0x0001e600ff0877ac */ /* 0x000e640008000800 */
[----:B-1----:R-:W-:-:S09]  /*28a0*/  UISETP.NE.AND UP0, UPT, UR8, 0x1, UPT ;  /* 0x000000010800788c */ /* 0x002fd2000bf05270 */
[----:B------:R-:W-:Y:S05]  /*28b0*/  BRA.U UP0, `(.L_x_46) ;  /* 0x0000000100407547 */ /* 0x000fea000b800000 */
[----:B------:R-:W1:Y:S08]  /*28c0*/  LDC.64 R4, c[0x0][0xf10] ;  /* 0x0003c400ff047b82 */ /* 0x000e700000000a00 */
[----:B------:R-:W2:Y:S08]  /*28d0*/  LDC.64 R2, c[0x0][0xf18] ;  /* 0x0003c600ff027b82 */ /* 0x000eb00000000a00 */
[----:B------:R-:W3:Y:S08]  /*28e0*/  LDC R6, c[0x0][0xf20] ;  /* 0x0003c800ff067b82 */ /* 0x000ef00000000800 */
[----:B------:R-:W4:Y:S01]  /*28f0*/  LDC R7, c[0x0][0xf0c] ;  /* 0x0003c300ff077b82 */ /* 0x000f220000000800 */
[----:B-1----:R-:W-:-:S05]  /*2900*/  IMAD.HI.U32 R4, R10, R4, RZ ;  /* 0x000000040a047227 */ /* 0x002fca00078e00ff */
[----:B------:R-:W-:Y:S01]  /*2910*/  SHF.R.U32.HI R4, RZ, R5, R4 ;  /* 0x00000005ff047219 */ /* 0x000fe20000011604 */
[----:B--2---:R-:W-:Y:S01]  /*2920*/  IMAD.HI.U32 R3, R9, R3, RZ ;  /* 0x0000000309037227 */ /* 0x004fe200078e00ff */
[----:B------:R-:W-:-:S04]  /*2930*/  ISETP.NE.AND P0, PT, R2, 0x1, PT ;  /* 0x000000010200780c */ /* 0x000fc80003f05270 */
[----:B---3--:R-:W-:-:S04]  /*2940*/  SHF.R.U32.HI R3, RZ, R6, R3 ;  /* 0x00000006ff037219 */ /* 0x008fc80000011603 */
[----:B------:R-:W-:Y:S02]  /*2950*/  SEL R3, R9, R3, !P0 ;  /* 0x0000000309037207 */ /* 0x000fe40004000000 */
[----:B----4-:R-:W-:-:S04]  /*2960*/  ISETP.NE.AND P1, PT, R7, 0x1, PT ;  /* 0x000000010700780c */ /* 0x010fc80003f25270 */
[----:B------:R-:W-:-:S05]  /*2970*/  SEL R4, R10, R4, !P1 ;  /* 0x000000040a047207 */ /* 0x000fca0004800000 */
[----:B------:R-:W-:Y:S02]  /*2980*/  IMAD.IADD R5, R3, 0x1, -R4 ;  /* 0x0000000103057824 */ /* 0x000fe400078e0a04 */
[----:B------:R-:W-:Y:S02]  /*2990*/  IMAD.IADD R3, R4, 0x1, -R3 ;  /* 0x0000000104037824 */ /* 0x000fe400078e0a03 */
[----:B------:R-:W-:Y:S02]  /*29a0*/  IMAD R10, R5, R7, R10 ;  /* 0x00000007050a7224 */ /* 0x000fe400078e020a */
[----:B------:R-:W-:-:S07]  /*29b0*/  IMAD R9, R3, R2, R9 ;  /* 0x0000000203097224 */ /* 0x000fce00078e0209 */
.L_x_46:
[----:B------:R-:W-:Y:S01]  /*29c0*/  VIADD R14, R14, 0x1 ;  /* 0x000000010e0e7836 */ /* 0x000fe20000000000 */
[----:B------:R-:W-:Y:S01]  /*29d0*/  PLOP3.LUT P1, PT, PT, PT, PT, 0x80, 0x8 ;  /* 0x000000000008781c */ /* 0x000fe20003f2f070 */
[----:B------:R-:W-:Y:S02]  /*29e0*/  IMAD.IADD R2, R10, 0x1, R87 ;  /* 0x000000010a027824 */ /* 0x000fe400078e0257 */
[----:B------:R-:W-:Y:S01]  /*29f0*/  IMAD.IADD R24, R9, 0x1, R86 ;  /* 0x0000000109187824 */ /* 0x000fe200078e0256 */
[----:B------:R-:W-:Y:S02]  /*2a00*/  ISETP.NE.AND P0, PT, R14, 0x2, PT ;  /* 0x000000020e00780c */ /* 0x000fe40003f05270 */
[----:B------:R-:W-:Y:S02]  /*2a10*/  R2UR UR27, R2 ;  /* 0x00000000021b72ca */ /* 0x000fe400000e0000 */
[----:B------:R-:W-:Y:S02]  /*2a20*/  SEL R2, RZ, 0x1, P0 ;  /* 0x00000001ff027807 */ /* 0x000fe40000000000 */
[----:B------:R-:W-:-:S02]  /*2a30*/  SEL R14, R14, RZ, P0 ;  /* 0x000000ff0e0e7207 */ /* 0x000fc40000000000 */
[----:B------:R-:W-:Y:S01]  /*2a40*/  LOP3.LUT R13, R13, R2, RZ, 0x3c, !PT ;  /* 0x000000020d0d7212 */ /* 0x000fe200078e3cff */
[----:B------:R-:W-:Y:S08]  /*2a50*/  @P2 BRA `(.L_x_47) ;  /* 0xffffffec00d82947 */ /* 0x000ff0000383ffff */
[----:B------:R-:W-:Y:S01]  /*2a60*/  UIADD3 UR6, UPT, UPT, UR6, 0x40, URZ ;  /* 0x0000004006067890 */ /* 0x000fe2000fffe0ff */
[----:B------:R-:W-:-:S03]  /*2a70*/  SHF.L.U32 R2, R15, 0x1f, RZ ;  /* 0x0000001f0f027819 */ /* 0x000fc600000006ff */
[----:B------:R-:W-:-:S09]  /*2a80*/  ULEA UR4, UR15, UR6, 0x3 ;  /* 0x000000060f047291 */ /* 0x000fd2000f8e18ff */
[----:B------:R-:W1:Y:S02]  /*2a90*/  SYNCS.PHASECHK.TRANS64.TRYWAIT P0, [UR4], R2 ;  /* 0x00000002ff0075a7 */ /* 0x000e640008001104 */
[----:B-1----:R-:W-:Y:S05]  /*2aa0*/  @!P0 BRA `(.L_x_48) ;  /* 0x0000005800cc8947 */ /* 0x002fea0003800000 */
.L_x_136:
[----:B------:R-:W-:-:S04]  /*2ab0*/  UIADD3 UR5, UPT, UPT, UR15, 0x1, URZ ;  /* 0x000000010f057890 */ /* 0x000fc8000fffe0ff */
[----:B------:R-:W-:-:S04]  /*2ac0*/  UISETP.NE.AND UP0, UPT, UR5, 0x8, UPT ;  /* 0x000000080500788c */ /* 0x000fc8000bf05270 */
[----:B------:R-:W-:Y:S02]  /*2ad0*/  USEL UR7, URZ, 0x1, UP0 ;  /* 0x00000001ff077887 */ /* 0x000fe40008000000 */
[----:B------:R-:W-:-:S04]  /*2ae0*/  USEL UR5, UR5, URZ, UP0 ;  /* 0x000000ff05057287 */ /* 0x000fc80008000000 */
[----:B------:R-:W-:Y:S01]  /*2af0*/  ULEA UR4, UR5, UR6, 0x3 ;  /* 0x0000000605047291 */ /* 0x000fe2000f8e18ff */
[----:B-1----:R-:W-:-:S04]  /*2b00*/  LOP3.LUT R2, R15, UR7, RZ, 0x3c, !PT ;  /* 0x000000070f027c12 */ /* 0x002fc8000f8e3cff */
[----:B------:R-:W-:-:S04]  /*2b10*/  SHF.L.U32 R3, R2, 0x1f, RZ ;  /* 0x0000001f02037819 */ /* 0x000fc800000006ff */
[----:B------:R-:W1:Y:S02]  /*2b20*/  SYNCS.PHASECHK.TRANS64.TRYWAIT P0, [UR4], R3 ;  /* 0x00000003ff0075a7 */ /* 0x000e640008001104 */
[----:B-1----:R-:W-:Y:S05]  /*2b30*/  @!P0 BRA `(.L_x_49) ;  /* 0x0000005800c08947 */ /* 0x002fea0003800000 */
.L_x_138:
[----:B------:R-:W-:-:S04]  /*2b40*/  UIADD3 UR5, UPT, UPT, UR5, 0x1, URZ ;  /* 0x0000000105057890 */ /* 0x000fc8000fffe0ff */
[----:B------:R-:W-:-:S04]  /*2b50*/  UISETP.NE.AND UP0, UPT, UR5, 0x8, UPT ;  /* 0x000000080500788c */ /* 0x000fc8000bf05270 */
[----:B------:R-:W-:Y:S02]  /*2b60*/  USEL UR7, URZ, 0x1, UP0 ;  /* 0x00000001ff077887 */ /* 0x000fe40008000000 */
[----:B------:R-:W-:-:S04]  /*2b70*/  USEL UR5, UR5, URZ, UP0 ;  /* 0x000000ff05057287 */ /* 0x000fc80008000000 */
[----:B------:R-:W-:Y:S01]  /*2b80*/  ULEA UR4, UR5, UR6, 0x3 ;  /* 0x0000000605047291 */ /* 0x000fe2000f8e18ff */
[----:B------:R-:W-:-:S04]  /*2b90*/  LOP3.LUT R2, R2, UR7, RZ, 0x3c, !PT ;  /* 0x0000000702027c12 */ /* 0x000fc8000f8e3cff */
[----:B-1----:R-:W-:-:S04]  /*2ba0*/  SHF.L.U32 R3, R2, 0x1f, RZ ;  /* 0x0000001f02037819 */ /* 0x002fc800000006ff */
[----:B------:R-:W1:Y:S02]  /*2bb0*/  SYNCS.PHASECHK.TRANS64.TRYWAIT P0, [UR4], R3 ;  /* 0x00000003ff0075a7 */ /* 0x000e640008001104 */
[----:B-1----:R-:W-:Y:S05]  /*2bc0*/  @!P0 BRA `(.L_x_50) ;  /* 0x0000005800b48947 */ /* 0x002fea0003800000 */
.L_x_140:
        /* <DEDUP_REMOVED lines=9> */
.L_x_142:
        /* <DEDUP_REMOVED lines=9> */
.L_x_144:
        /* <DEDUP_REMOVED lines=9> */
.L_x_146:
        /* <DEDUP_REMOVED lines=9> */
.L_x_148:
[----:B------:R-:W-:-:S04]  /*2e10*/  UIADD3 UR5, UPT, UPT, UR5, 0x1, URZ ;  /* 0x0000000105057890 */ /* 0x000fc8000fffe0ff */
[----:B------:R-:W-:-:S04]  /*2e20*/  UISETP.NE.AND UP0, UPT, UR5, 0x8, UPT ;  /* 0x000000080500788c */ /* 0x000fc8000bf05270 */
[----:B------:R-:W-:Y:S02]  /*2e30*/  USEL UR4, URZ, 0x1, UP0 ;  /* 0x00000001ff047887 */ /* 0x000fe40008000000 */
[----:B------:R-:W-:-:S04]  /*2e40*/  USEL UR5, UR5, URZ, UP0 ;  /* 0x000000ff05057287 */ /* 0x000fc80008000000 */
[----:B------:R-:W-:Y:S01]  /*2e50*/  ULEA UR5, UR5, UR6, 0x3 ;  /* 0x0000000605057291 */ /* 0x000fe2000f8e18ff */
[----:B------:R-:W-:-:S04]  /*2e60*/  LOP3.LUT R2, R2, UR4, RZ, 0x3c, !PT ;  /* 0x0000000402027c12 */ /* 0x000fc8000f8e3cff */
[----:B------:R-:W-:Y:S01]  /*2e70*/  SHF.L.U32 R2, R2, 0x1f, RZ ;  /* 0x0000001f02027819 */ /* 0x000fe200000006ff */
[----:B-1--4-:R-:W-:-:S07]  /*2e80*/  IMAD.U32 R0, RZ, RZ, UR5 ;  /* 0x00000005ff007e24 */ /* 0x012fce000f8e00ff */
.L_x_55:
[----:B-1----:R1:W2:Y:S02]  /*2e90*/  SYNCS.PHASECHK.TRANS64.TRYWAIT P0, [R0+URZ], R2 ;  /* 0x00000002000075a7 */ /* 0x0022a400080011ff */
[----:B--2---:R-:W-:Y:S05]  /*2ea0*/  @!P0 NANOSLEEP.SYNCS 0x989680 ;  /* 0x009896800000895d */ /* 0x004fea0003900000 */
[----:B------:R-:W2:Y:S02]  /*2eb0*/  @!P0 SYNCS.PHASECHK.TRANS64 P0, [R0+URZ], R2 ;  /* 0x00000002000085a7 */ /* 0x000ea400080010ff */
[----:B--2---:R-:W-:Y:S05]  /*2ec0*/  @P0 EXIT ;  /* 0x000000000000094d */ /* 0x004fea0003800000 */
[----:B------:R-:W-:Y:S05]  /*2ed0*/  BRA `(.L_x_55) ;  /* 0xfffffffc00ec7947 */ /* 0x000fea000383ffff */
.L_x_23:
[----:B------:R-:W-:-:S04]  /*2ee0*/  UISETP.NE.AND UP0, UPT, UR45, URZ, UPT ;  /* 0x000000ff2d00728c */ /* 0x000fc8000bf05270 */
[----:B------:R-:W-:-:S09]  /*2ef0*/  UISETP.NE.OR UP0, UPT, UR6, 0x1, UP0 ;  /* 0x000000010600788c */ /* 0x000fd20008705670 */
[----:B------:R-:W-:Y:S05]  /*2f00*/  BRA.U UP0, `(.L_x_56) ;  /* 0x00000005004c7547 */ /* 0x000fea000b800000 */
[----:B------:R-:W-:Y:S01]  /*2f10*/  HFMA2 R11, -RZ, RZ, 0, 0 ;  /* 0x00000000ff0b7431 */ /* 0x000fe200000001ff */
[----:B------:R-:W-:Y:S01]  /*2f20*/  ISETP.GE.U32.AND P2, PT, R10, 0x8, PT ;  /* 0x000000080a00780c */ /* 0x000fe20003f46070 */
[----:B------:R-:W-:Y:S01]  /*2f30*/  IMAD.MOV.U32 R12, RZ, RZ, 0x1 ;  /* 0x00000001ff0c7424 */ /* 0x000fe200078e00ff */
[----:B------:R-:W-:Y:S01]  /*2f40*/  CS2R R8, SRZ ;  /* 0x0000000000087805 */ /* 0x000fe2000001ff00 */
[----:B------:R-:W-:Y:S01]  /*2f50*/  IMAD.MOV.U32 R3, RZ, RZ, RZ ;  /* 0x000000ffff037224 */ /* 0x000fe200078e00ff */
[----:B------:R-:W-:Y:S01]  /*2f60*/  UMOV UR4, 0x400 ;  /* 0x0000040000047882 */ /* 0x000fe20000000000 */
[----:B------:R-:W-:Y:S01]  /*2f70*/  UMOV UR6, URZ ;  /* 0x000000ff00067c82 */ /* 0x000fe20008000000 */
[----:B------:R-:W-:-:S12]  /*2f80*/  ULEA UR45, UR45, UR4, 0x18 ;  /* 0x000000042d2d7291 */ /* 0x000fd8000f8ec0ff */
.L_x_60:
[----:B------:R-:W-:Y:S02]  /*2f90*/  LEA R0, R3, UR45, 0x3 ;  /* 0x0000002d03007c11 */ /* 0x000fe4000f8e18ff */
[----:B------:R-:W-:-:S03]  /*2fa0*/  SHF.L.U32 R4, R8, 0x1f, RZ ;  /* 0x0000001f08047819 */ /* 0x000fc600000006ff */
[----:B------:R-:W-:Y:S01]  /*2fb0*/  VIADD R5, R0, 0x110 ;  /* 0x0000011000057836 */ /* 0x000fe20000000000 */
[----:B------:R-:W1:Y:S02]  /*2fc0*/  SYNCS.PHASECHK.TRANS64.TRYWAIT P0, [R0+URZ+0x100], R4 ;  /* 0x00010004000075a7 */ /* 0x000e6400080011ff */
[----:B-1----:R-:W-:Y:S05]  /*2fd0*/  @!P0 BRA `(.L_x_57) ;  /* 0x0000005800288947 */ /* 0x002fea0003800000 */
.L_x_149:
[----:B------:R-:W-:Y:S01]  /*2fe0*/  ULEA UR5, UR6, UR45, 0x3 ;  /* 0x0000002d06057291 */ /* 0x000fe2000f8e18ff */
[----:B-1----:R-:W-:Y:S01]  /*2ff0*/  PRMT R0, RZ, 0x654, R5 ;  /* 0x00000654ff007816 */ /* 0x002fe20000000005 */
[----:B------:R-:W-:Y:S01]  /*3000*/  @!P2 IMAD.MOV.U32 R4, RZ, RZ, 0x10 ;  /* 0x00000010ff04a424 */ /* 0x000fe200078e00ff */
[----:B------:R-:W-:Y:S01]  /*3010*/  SHF.L.U32 R5, R12, 0x1f, RZ ;  /* 0x0000001f0c057819 */ /* 0x000fe200000006ff */
[----:B------:R-:W-:Y:S01]  /*3020*/  UIADD3 UR4, UPT, UPT, UR5, 0xc0, URZ ;  /* 0x000000c005047890 */ /* 0x000fe2000fffe0ff */
[----:B------:R1:W-:Y:S05]  /*3030*/  SYNCS.ARRIVE.TRANS64.RED.A1T0 RZ, [R0+URZ], RZ ;  /* 0x000000ff00ff79a7 */ /* 0x0003ea00081004ff */
[----:B------:R-:W-:Y:S01]  /*3040*/  IMAD.U32 R6, RZ, RZ, UR4 ;  /* 0x00000004ff067e24 */ /* 0x000fe2000f8e00ff */
[----:B------:R-:W2:Y:S04]  /*3050*/  SYNCS.PHASECHK.TRANS64.TRYWAIT P0, [UR5+0xd0], R5 ;  /* 0x0000d005ff0075a7 */ /* 0x000ea80008001105 */
[----:B------:R-:W-:Y:S01]  /*3060*/  PRMT R6, R10, 0x654, R6 ;  /* 0x000006540a067816 */ /* 0x000fe20000000006 */
[----:B-12---:R-:W-:Y:S06]  /*3070*/  @!P0 BRA `(.L_x_58) ;  /* 0x0000005800148947 */ /* 0x006fec0003800000 */
.L_x_151:
[----:B------:R-:W-:Y:S01]  /*3080*/  ULEA UR4, UR6, UR45, 0x4 ;  /* 0x0000002d06047291 */ /* 0x000fe2000f8e20ff */
[----:B------:R-:W-:Y:S01]  /*3090*/  SEL R2, R6, R2, !P2 ;  /* 0x0000000206027207 */ /* 0x000fe20005000000 */
[----:B------:R-:W-:Y:S01]  /*30a0*/  UIADD3 UR5, UPT, UPT, UR5, 0xc0, URZ ;  /* 0x000000c005057890 */ /* 0x000fe2000fffe0ff */
[----:B-1----:R-:W-:Y:S01]  /*30b0*/  LEA R0, R11, UR45, 0x3 ;  /* 0x0000002d0b007c11 */ /* 0x002fe2000f8e18ff */
[----:B------:R-:W-:Y:S01]  /*30c0*/  UIADD3 UR4, UPT, UPT, UR4, 0x130, URZ ;  /* 0x0000013004047890 */ /* 0x000fe2000fffe0ff */
[----:B------:R1:W-:Y:S01]  /*30d0*/  @!P2 SYNCS.ARRIVE.TRANS64.RED RZ, [R2+URZ], R4 ;  /* 0x0000000402ffa9a7 */ /* 0x0003e200080004ff */
[----:B------:R-:W-:Y:S01]  /*30e0*/  UIADD3 UR6, UPT, UPT, UR6, 0x1, URZ ;  /* 0x0000000106067890 */ /* 0x000fe2000fffe0ff */
[----:B------:R-:W-:-:S03]  /*30f0*/  VIADD R3, R3, 0x1 ;  /* 0x0000000103037836 */ /* 0x000fc60000000000 */
[----:B------:R-:W-:Y:S02]  /*3100*/  UISETP.NE.AND UP0, UPT, UR6, 0x2, UPT ;  /* 0x000000020600788c */ /* 0x000fe4000bf05270 */
[----:B------:R-:W-:Y:S01]  /*3110*/  ISETP.NE.AND P0, PT, R3, 0x2, PT ;  /* 0x000000020300780c */ /* 0x000fe20003f05270 */
[----:B------:R-:W-:Y:S06]  /*3120*/  UGETNEXTWORKID.BROADCAST [UR4], [UR5] ;  /* 0x00000000040073ca */ /* 0x000fec0008000100 */
[----:B------:R-:W-:Y:S02]  /*3130*/  USEL UR4, URZ, 0x1, UP0 ;  /* 0x00000001ff047887 */ /* 0x000fe40008000000 */
[----:B------:R-:W-:-:S04]  /*3140*/  USEL UR6, UR6, URZ, UP0 ;  /* 0x000000ff06067287 */ /* 0x000fc80008000000 */
[----:B------:R-:W-:Y:S02]  /*3150*/  LOP3.LUT R12, R12, UR4, RZ, 0x3c, !PT ;  /* 0x000000040c0c7c12 */ /* 0x000fe4000f8e3cff */
[----:B-1----:R-:W-:-:S04]  /*3160*/  SHF.L.U32 R4, R9, 0x1f, RZ ;  /* 0x0000001f09047819 */ /* 0x002fc800000006ff */
[----:B------:R-:W1:Y:S02]  /*3170*/  SYNCS.PHASECHK.TRANS64.TRYWAIT P1, [R0+URZ+0xc0], R4 ;  /* 0x0000c004000075a7 */ /* 0x000e6400080211ff */
[----:B-1----:R-:W-:Y:S05]  /*3180*/  @!P1 BRA `(.L_x_59) ;  /* 0x0000005400e89947 */ /* 0x002fea0003800000 */
.L_x_152:
[----:B-1----:R-:W-:Y:S01]  /*3190*/  LEA R4, R11, UR45, 0x4 ;  /* 0x0000002d0b047c11 */ /* 0x002fe2000f8e20ff */
[----:B------:R-:W-:Y:S01]  /*31a0*/  VIADD R0, R0, 0xd0 ;  /* 0x000000d000007836 */ /* 0x000fe20000000000 */
[----:B------:R-:W-:Y:S01]  /*31b0*/  SEL R3, R3, RZ, P0 ;  /* 0x000000ff03037207 */ /* 0x000fe20000000000 */
[----:B------:R-:W-:-:S03]  /*31c0*/  VIADD R11, R11, 0x1 ;  /* 0x000000010b0b7836 */ /* 0x000fc60000000000 */
[----:B------:R-:W1:Y:S01]  /*31d0*/  LDS.128 R4, [R4+0x130] ;  /* 0x0001300004047984 */ /* 0x000e620000000c00 */
[----:B------:R-:W-:Y:S02]  /*31e0*/  PRMT R0, RZ, 0x654, R0 ;  /* 0x00000654ff007816 */ /* 0x000fe40000000000 */
[C---:B------:R-:W-:Y:S01]  /*31f0*/  ISETP.NE.AND P1, PT, R11.reuse, 0x2, PT ;  /* 0x000000020b00780c */ /* 0x040fe20003f25270 */
[----:B------:R-:W-:Y:S01]  /*3200*/  @!PT LDS RZ, [RZ] ;  /* 0x00000000fffff984 */ /* 0x000fe20000000800 */
[----:B------:R-:W-:Y:S01]  /*3210*/  @!PT LDS RZ, [RZ] ;  /* 0x00000000fffff984 */ /* 0x000fe20000000800 */
[----:B------:R-:W-:Y:S01]  /*3220*/  @!PT LDS RZ, [RZ] ;  /* 0x00000000fffff984 */ /* 0x000fe20000000800 */
[----:B------:R-:W-:Y:S01]  /*3230*/  @!PT LDS RZ, [RZ] ;  /* 0x00000000fffff984 */ /* 0x000fe20000000800 */
[----:B------:R2:W-:Y:S06]  /*3240*/  MEMBAR.ALL.CTA ;  /* 0x0000000000007992 */ /* 0x0005ec0000008000 */
[----:B--2---:R-:W2:Y:S01]  /*3250*/  FENCE.VIEW.ASYNC.S ;  /* 0x00000000000073c6 */ /* 0x004ea20000000000 */
[----:B------:R-:W-:Y:S01]  /*3260*/  SEL R11, R11, RZ, P1 ;  /* 0x000000ff0b0b7207 */ /* 0x000fe20000800000 */
[----:B--2---:R2:W-:Y:S01]  /*3270*/  SYNCS.ARRIVE.TRANS64.RED.A1T0 RZ, [R0+URZ], RZ ;  /* 0x000000ff00ff79a7 */ /* 0x0045e200081004ff */
[----:B-1----:R-:W-:-:S02]  /*3280*/  LOP3.LUT P3, RZ, R6, 0x1, RZ, 0xc0, !PT ;  /* 0x0000000106ff7812 */ /* 0x002fc4000786c0ff */
[----:B------:R-:W-:-:S04]  /*3290*/  SEL R4, RZ, 0x1, P1 ;  /* 0x00000001ff047807 */ /* 0x000fc80000800000 */
[----:B------:R-:W-:Y:S02]  /*32a0*/  LOP3.LUT R9, R9, R4, RZ, 0x3c, !PT ;  /* 0x0000000409097212 */ /* 0x000fe400078e3cff */
[----:B--2---:R-:W-:-:S04]  /*32b0*/  SEL R0, RZ, 0x1, P0 ;  /* 0x00000001ff007807 */ /* 0x004fc80000000000 */
[----:B------:R-:W-:Y:S01]  /*32c0*/  LOP3.LUT R8, R8, R0, RZ, 0x3c, !PT ;  /* 0x0000000008087212 */ /* 0x000fe200078e3cff */
[----:B------:R-:W-:Y:S06]  /*32d0*/  @P3 BRA `(.L_x_60) ;  /* 0xfffffffc002c3947 */ /* 0x000fec000383ffff */
[----:B------:R-:W-:Y:S01]  /*32e0*/  ULEA UR5, UR6, UR45, 0x3 ;  /* 0x0000002d06057291 */ /* 0x000fe2000f8e18ff */
[----:B------:R-:W-:-:S08]  /*32f0*/  SHF.L.U32 R2, R12, 0x1f, RZ ;  /* 0x0000001f0c027819 */ /* 0x000fd000000006ff */
[----:B------:R-:W1:Y:S02]  /*3300*/  SYNCS.PHASECHK.TRANS64 P0, [UR5+0xd0], R2 ;  /* 0x0000d002ff0075a7 */ /* 0x000e640008001005 */
[----:B-1----:R-:W-:Y:S05]  /*3310*/  @P0 BRA `(.L_x_61) ;  /* 0x0000000000080947 */ /* 0x002fea0003800000 */
[----:B------:R-:W1:Y:S02]  /*3320*/  SYNCS.PHASECHK.TRANS64.TRYWAIT P0, [UR5+0xd0], R2 ;  /* 0x0000d002ff0075a7 */ /* 0x000e640008001105 */
[----:B-1----:R-:W-:Y:S05]  /*3330*/  @!P0 BRA `(.L_x_62) ;  /* 0x0000005400908947 */ /* 0x002fea0003800000 */
.L_x_61:
[----:B------:R-:W-:-:S04]  /*3340*/  UIADD3 UR4, UPT, UPT, UR6, 0x1, URZ ;  /* 0x0000000106047890 */ /* 0x000fc8000fffe0ff */
[----:B------:R-:W-:-:S04]  /*3350*/  UISETP.NE.AND UP0, UPT, UR4, 0x2, UPT ;  /* 0x000000020400788c */ /* 0x000fc8000bf05270 */
[----:B------:R-:W-:Y:S02]  /*3360*/  USEL UR7, URZ, 0x1, UP0 ;  /* 0x00000001ff077887 */ /* 0x000fe40008000000 */
[----:B------:R-:W-:-:S04]  /*3370*/  USEL UR4, UR4, URZ, UP0 ;  /* 0x000000ff04047287 */ /* 0x000fc80008000000 */
[----:B------:R-:W-:Y:S01]  /*3380*/  ULEA UR4, UR4, UR45, 0x3 ;  /* 0x0000002d04047291 */ /* 0x000fe2000f8e18ff */
[----:B-1----:R-:W-:-:S04]  /*3390*/  LOP3.LUT R2, R12, UR7, RZ, 0x3c, !PT ;  /* 0x000000070c027c12 */ /* 0x002fc8000f8e3cff */
[----:B------:R-:W-:-:S04]  /*33a0*/  SHF.L.U32 R0, R2, 0x1f, RZ ;  /* 0x0000001f02007819 */ /* 0x000fc800000006ff */
[----:B------:R-:W1:Y:S02]  /*33b0*/  SYNCS.PHASECHK.TRANS64 P0, [UR4+0xd0], R0 ;  /* 0x0000d000ff0075a7 */ /* 0x000e640008001004 */
[----:B-1-3--:R-:W-:Y:S05]  /*33c0*/  @P0 EXIT ;  /* 0x000000000000094d */ /* 0x00afea0003800000 */
[----:B------:R-:W-:Y:S02]  /*33d0*/  SHF.L.U32 R2, R2, 0x1f, RZ ;  /* 0x0000001f02027819 */ /* 0x000fe400000006ff */
[----:B------:R-:W-:-:S07]  /*33e0*/  MOV R0, UR4 ;  /* 0x0000000400007c02 */ /* 0x000fce0008000f00 */
.L_x_63:
[----:B-1----:R1:W2:Y:S02]  /*33f0*/  SYNCS.PHASECHK.TRANS64.TRYWAIT P0, [R0+URZ+0xd0], R2 ;  /* 0x0000d002000075a7 */ /* 0x0022a400080011ff */
[----:B--2---:R-:W-:Y:S05]  /*3400*/  @!P0 NANOSLEEP.SYNCS 0x989680 ;  /* 0x009896800000895d */ /* 0x004fea0003900000 */
[----:B------:R-:W2:Y:S02]  /*3410*/  @!P0 SYNCS.PHASECHK.TRANS64 P0, [R0+URZ+0xd0], R2 ;  /* 0x0000d002000085a7 */ /* 0x000ea400080010ff */
[----:B--2---:R-:W-:Y:S05]  /*3420*/  @P0 EXIT ;  /* 0x000000000000094d */ /* 0x004fea0003800000 */
[----:B------:R-:W-:Y:S05]  /*3430*/  BRA `(.L_x_63) ;  /* 0xfffffffc00ec7947 */ /* 0x000fea000383ffff */
.L_x_56:
[----:B------:R-:W-:Y:S05]  /*3440*/  BRA.U UP3, `(.L_x_64) ;  /* 0x0000001503547547 */ /* 0x000fea000b800000 */
[----:B------:R-:W-:Y:S01]  /*3450*/  UMOV UR4, 0x40 ;  /* 0x0000004000047882 */ /* 0x000fe20000000000 */
[----:B------:R-:W-:Y:S01]  /*3460*/  NOP ;  /* 0x0000000000007918 */ /* 0x000fe20000000000 */
[----:B------:R-:W-:Y:S01]  /*3470*/  ULEA UR4, UR45, UR4, 0x18 ;  /* 0x000000042d047291 */ /* 0x000fe2000f8ec0ff */
[----:B------:R-:W-:Y:S02]  /*3480*/  UMOV UR5, 0x400 ;  /* 0x0000040000057882 */ /* 0x000fe40000000000 */
[----:B------:R-:W-:-:S06]  /*3490*/  ULEA UR45, UR45, UR5, 0x18 ;  /* 0x000000052d2d7291 */ /* 0x000fcc000f8ec0ff */
[----:B------:R-:W1:Y:S02]  /*34a0*/  LDS.U8 R0, [UR4+0x1c] ;  /* 0x00001c04ff007984 */ /* 0x000e640008000000 */
[----:B-1----:R-:W-:-:S13]  /*34b0*/  ISETP.NE.AND P0, PT, R0, RZ, PT ;  /* 0x000000ff0000720c */ /* 0x002fda0003f05270 */
[----:B------:R-:W-:Y:S05]  /*34c0*/  @P0 BRA `(.L_x_65) ;  /* 0x0000000000580947 */ /* 0x000fea0003800000 */
[----:B------:R-:W-:-:S13]  /*34d0*/  ELECT P0, URZ, PT ;  /* 0x0000000000ff782f */ /* 0x000fda0003800000 */
[----:B------:R-:W-:Y:S05]  /*34e0*/  @!P0 BRA `(.L_x_66) ;  /* 0x0000000000608947 */ /* 0x000fea0003800000 */
[----:B------:R-:W-:Y:S01]  /*34f0*/  UMOV UR5, 0x10 ;  /* 0x0000001000057882 */ /* 0x000fe20000000000 */
[----:B------:R-:W-:Y:S01]  /*3500*/  HFMA2 R0, -RZ, RZ, 0, 5.9604644775390625e-08 ;  /* 0x00000001ff007431 */ /* 0x000fe200000001ff */
[----:B------:R-:W-:-:S03]  /*3510*/  MOV R2, 0xffff ;  /* 0x0000ffff00027802 */ /* 0x000fc60000000f00 */
[----:B------:R-:W-:Y:S04]  /*3520*/  DEPBAR.LE SB1, 0x36 ;  /* 0x00009d800000791a */ /* 0x000fe80000000000 */
[----:B------:R-:W1:Y:S02]  /*3530*/  UTCATOMSWS.FIND_AND_SET.ALIGN UP0, UR5, UR5 ;  /* 0x00000005000575e3 */ /* 0x000e640008000800 */
[----:B-1----:R-:W-:Y:S01]  /*3540*/  MOV R3, UR5 ;  /* 0x0000000500037c02 */ /* 0x002fe20008000f00 */
[----:B------:R-:W-:Y:S06]  /*3550*/  BRA.U UP0, `(.L_x_67) ;  /* 0x0000000100187547 */ /* 0x000fec000b800000 */
.L_x_68:
[----:B------:R-:W-:Y:S05]  /*3560*/  NANOSLEEP 0x64 ;  /* 0x000000640000795d */ /* 0x000fea0003800000 */
[----:B------:R-:W-:-:S05]  /*3570*/  UMOV UR5, 0x10 ;  /* 0x0000001000057882 */ /* 0x000fca0000000000 */
[----:B------:R-:W-:Y:S04]  /*3580*/  DEPBAR.LE SB1, 0x36 ;  /* 0x00009d800000791a */ /* 0x000fe80000000000 */
[----:B------:R-:W1:Y:S02]  /*3590*/  UTCATOMSWS.FIND_AND_SET.ALIGN UP0, UR5, UR5 ;  /* 0x00000005000575e3 */ /* 0x000e640008000800 */
[----:B-1----:R-:W-:Y:S01]  /*35a0*/  MOV R3, UR5 ;  /* 0x0000000500037c02 */ /* 0x002fe20008000f00 */
[----:B------:R-:W-:Y:S05]  /*35b0*/  BRA.U !UP0, `(.L_x_68) ;  /* 0xfffffffd08e87547 */ /* 0x000fea000b83ffff */
.L_x_67:
[-C--:B------:R-:W-:Y:S02]  /*35c0*/  SHF.L.U32 R2, R2, R3.reuse, RZ ;  /* 0x0000000302027219 */ /* 0x080fe400000006ff */
[----:B------:R-:W-:Y:S01]  /*35d0*/  SHF.L.U32 R0, R0, R3, RZ ;  /* 0x0000000300007219 */ /* 0x000fe200000006ff */
[----:B------:R-:W-:Y:S02]  /*35e0*/  IMAD.SHL.U32 R3, R3, 0x20, RZ ;  /* 0x0000002003037824 */ /* 0x000fe400078e00ff */
[----:B------:R1:W-:Y:S04]  /*35f0*/  ATOMS.OR RZ, [UR4+0x14], R2 ;  /* 0x00001402ffff798c */ /* 0x0003e8000b000004 */
[----:B------:R1:W-:Y:S04]  /*3600*/  ATOMS.OR RZ, [UR4+0x18], R0 ;  /* 0x00001800ffff798c */ /* 0x0003e8000b000004 */
[----:B------:R1:W-:Y:S01]  /*3610*/  STS [UR45+0x150], R3 ;  /* 0x00015003ff007988 */ /* 0x0003e2000800082d */
[----:B------:R-:W-:Y:S05]  /*3620*/  BRA `(.L_x_66) ;  /* 0x0000000000107947 */ /* 0x000fea0003800000 */
.L_x_65:
[----:B------:R-:W-:Y:S02]  /*3630*/  MOV R0, 0xffffffff ;  /* 0xffffffff00007802 */ /* 0x000fe40000000f00 */
[----:B------:R-:W-:-:S03]  /*3640*/  MOV R2, 0x3670 ;  /* 0x0000367000027802 */ /* 0x000fc60000000f00 */
[----:B------:R1:W-:Y:S04]  /*3650*/  STS [UR45+0x150], R0 ;  /* 0x00015000ff007988 */ /* 0x0003e8000800082d */
[----:B-1-3-5:R-:W-:Y:S05]  /*3660*/  CALL.REL.NOINC `($__internal_1_$__cuda_sm10x_tcgen05_guardrail_trap_phase_invalid_during_alloc) ;  /* 0x0000005800387944 */ /* 0x02afea0003c00000 */
.L_x_66:
[----:B------:R-:W-:Y:S05]  /*3670*/  WARPSYNC.ALL ;  /* 0x0000000000007948 */ /* 0x000fea0003800000 */
[----:B------:R-:W2:Y:S01]  /*3680*/  S2UR UR14, SR_CgaCtaId ;  /* 0x00000000000e79c3 */ /* 0x000ea20000008800 */
[----:B------:R-:W-:Y:S01]  /*3690*/  UMOV UR4, 0x400 ;  /* 0x0000040000047882 */ /* 0x000fe20000000000 */
[----:B------:R-:W-:-:S06]  /*36a0*/  NOP ;  /* 0x0000000000007918 */ /* 0x000fcc0000000000 */
[----:B------:R-:W-:Y:S08]  /*36b0*/  BAR.ARV 0x6, 0xa0 ;  /* 0x0182800000007b1d */ /* 0x000ff00000002000 */
[----:B------:R-:W4:Y:S01]  /*36c0*/  LDC R8, c[0x0][0x370] ;  /* 0x0000dc00ff087b82 */ /* 0x000f220000000800 */
[----:B------:R-:W-:Y:S01]  /*36d0*/  LOP3.LUT R9, R9, 0xffff, RZ, 0xc0, !PT ;  /* 0x0000ffff09097812 */ /* 0x000fe200078ec0ff */
[----:B------:R-:W-:Y:S01]  /*36e0*/  IMAD.MOV.U32 R14, RZ, RZ, 0x1 ;  /* 0x00000001ff0e7424 */ /* 0x000fe200078e00ff */
[----:B------:R-:W-:Y:S01]  /*36f0*/  CS2R R12, SRZ ;  /* 0x00000000000c7805 */ /* 0x000fe2000001ff00 */
[----:B------:R-:W-:Y:S01]  /*3700*/  IMAD.MOV.U32 R11, RZ, RZ, RZ ;  /* 0x000000ffff0b7224 */ /* 0x000fe200078e00ff */
[----:B------:R-:W-:Y:S01]  /*3710*/  R2UR UR18, R9 ;  /* 0x00000000091272ca */ /* 0x000fe200000e0000 */
[----:B------:R-:W-:Y:S01]  /*3720*/  UMOV UR29, URZ ;  /* 0x000000ff001d7c82 */ /* 0x000fe20008000000 */
[----:B------:R-:W-:Y:S01]  /*3730*/  UMOV UR28, URZ ;  /* 0x000000ff001c7c82 */ /* 0x000fe20008000000 */
[----:B--2---:R-:W-:Y:S01]  /*3740*/  ULEA UR14, UR14, UR4, 0x18 ;  /* 0x000000040e0e7291 */ /* 0x004fe2000f8ec0ff */
[----:B------:R-:W2:Y:S03]  /*3750*/  LDCU UR4, c[0x0][0x38c] ;  /* 0x00007180ff0477ac */ /* 0x000ea60008000800 */
[----:B------:R-:W-:-:S02]  /*3760*/  UIADD3 UR20, UPT, UPT, UR14, 0x6400, URZ ;  /* 0x000064000e147890 */ /* 0x000fc4000fffe0ff */
[----:B------:R-:W-:-:S03]  /*3770*/  UIADD3 UR21, UPT, UPT, UR14, 0x26400, URZ ;  /* 0x000264000e157890 */ /* 0x000fc6000fffe0ff */
[----:B-1----:R-:W1:Y:S01]  /*3780*/  LDS R0, [UR14+0x150] ;  /* 0x0001500eff007984 */ /* 0x002e620008000800 */
[----:B------:R-:W-:Y:S02]  /*3790*/  UIADD3 UR22, UPT, UPT, UR14, 0x36400, URZ ;  /* 0x000364000e167890 */ /* 0x000fe4000fffe0ff */
[----:B------:R-:W-:Y:S02]  /*37a0*/  UIADD3 UR23, UPT, UPT, UR14, 0x37400, URZ ;  /* 0x000374000e177890 */ /* 0x000fe4000fffe0ff */
[----:B------:R-:W-:Y:S02]  /*37b0*/  USHF.R.U32.HI UR20, URZ, 0x4, UR20 ;  /* 0x00000004ff147899 */ /* 0x000fe40008011614 */
[----:B------:R-:W-:Y:S02]  /*37c0*/  USHF.R.U32.HI UR21, URZ, 0x4, UR21 ;  /* 0x00000004ff157899 */ /* 0x000fe40008011615 */
[----:B------:R-:W-:Y:S02]  /*37d0*/  USHF.R.U32.HI UR22, URZ, 0x4, UR22 ;  /* 0x00000004ff167899 */ /* 0x000fe40008011616 */
[----:B--2---:R-:W-:-:S02]  /*37e0*/  UIADD3 UR4, UPT, UPT, UR4, 0x7f, URZ ;  /* 0x0000007f04047890 */ /* 0x004fc4000fffe0ff */
[----:B------:R-:W-:Y:S02]  /*37f0*/  USHF.R.U32.HI UR23, URZ, 0x4, UR23 ;  /* 0x00000004ff177899 */ /* 0x000fe40008011617 */
[----:B------:R-:W-:Y:S02]  /*3800*/  USHF.R.S32.HI UR13, URZ, 0x1f, UR4 ;  /* 0x0000001fff0d7899 */ /* 0x000fe40008011404 */
[----:B------:R-:W-:Y:S02]  /*3810*/  ULOP3.LUT UR20, UR20, 0x3fff, URZ, 0xc0, !UPT ;  /* 0x00003fff14147892 */ /* 0x000fe4000f8ec0ff */
[----:B------:R-:W-:Y:S02]  /*3820*/  ULEA.HI UR13, UR13, UR4, URZ, 0x7 ;  /* 0x000000040d0d7291 */ /* 0x000fe4000f8f38ff */
[----:B------:R-:W-:Y:S02]  /*3830*/  ULOP3.LUT UR21, UR21, 0x3fff, URZ, 0xc0, !UPT ;  /* 0x00003fff15157892 */ /* 0x000fe4000f8ec0ff */
[----:B------:R-:W-:-:S02]  /*3840*/  USHF.R.S32.HI UR13, URZ, 0x7, UR13 ;  /* 0x00000007ff0d7899 */ /* 0x000fc4000801140d */
[----:B------:R-:W-:Y:S02]  /*3850*/  ULOP3.LUT UR22, UR22, 0x3fff, URZ, 0xc0, !UPT ;  /* 0x00003fff16167892 */ /* 0x000fe4000f8ec0ff */
[----:B------:R-:W-:Y:S02]  /*3860*/  UISETP.LT.AND UP0, UPT, UR13, 0x1, UPT ;  /* 0x000000010d00788c */ /* 0x000fe4000bf01270 */
[----:B------:R-:W-:Y:S02]  /*3870*/  ULOP3.LUT UR23, UR23, 0x3fff, URZ, 0xc0, !UPT ;  /* 0x00003fff17177892 */ /* 0x000fe4000f8ec0ff */
[----:B------:R-:W-:Y:S02]  /*3880*/  USEL UR19, UR13, 0x1, !UP0 ;  /* 0x000000010d137887 */ /* 0x000fe4000c000000 */
[----:B------:R-:W-:Y:S02]  /*3890*/  ULOP3.LUT UR20, UR20, 0x10000, URZ, 0xfc, !UPT ;  /* 0x0001000014147892 */ /* 0x000fe4000f8efcff */
[----:B------:R-:W-:-:S02]  /*38a0*/  ULOP3.LUT UR21, UR21, 0x10000, URZ, 0xfc, !UPT ;  /* 0x0001000015157892 */ /* 0x000fc4000f8efcff */
[----:B------:R-:W-:Y:S02]  /*38b0*/  ULOP3.LUT UR22, UR22, 0x10000, URZ, 0xfc, !UPT ;  /* 0x0001000016167892 */ /* 0x000fe4000f8efcff */
[----:B------:R-:W-:Y:S01]  /*38c0*/  ULOP3.LUT UR23, UR23, 0x10000, URZ, 0xfc, !UPT ;  /* 0x0001000017177892 */ /* 0x000fe2000f8efcff */
[----:B-1----:R-:W-:Y:S01]  /*38d0*/  R2UR UR34, R0 ;  /* 0x00000000002272ca */ /* 0x002fe200000e0000 */
[----:B------:R-:W-:Y:S01]  /*38e0*/  UIADD3 UR19, UPT, UPT, -UR19, URZ, URZ ;  /* 0x000000ff13137290 */ /* 0x000fe2000fffe1ff */
[----:B------:R-:W1:Y:S11]  /*38f0*/  LDC R0, c[0x0][0x374] ;  /* 0x0000dd00ff007b82 */ /* 0x000e760000000800 */
[----:B------:R-:W-:Y:S01]  /*3900*/  IMAD.U32 R2, RZ, RZ, UR34 ;  /* 0x00000022ff027e24 */ /* 0x000fe2000f8e00ff */
[----:B------:R-:W-:-:S02]  /*3910*/  UIADD3 UR10, UPT, UPT, UR34, 0x80, URZ ;  /* 0x00000080220a7890 */ /* 0x000fc4000fffe0ff */
[----:B------:R-:W-:Y:S01]  /*3920*/  UIADD3 UR8, UPT, UPT, UR34, 0x40000080, URZ ;  /* 0x4000008022087890 */ /* 0x000fe2000fffe0ff */
[----:B------:R-:W-:Y:S01]  /*3930*/  VIADD R2, R2, 0x84 ;  /* 0x0000008402027836 */ /* 0x000fe20000000000 */
[----:B------:R-:W-:Y:S02]  /*3940*/  UIADD3 UR6, UPT, UPT, UR34, -0x7fffff80, URZ ;  /* 0x8000008022067890 */ /* 0x000fe4000fffe0ff */
[----:B------:R-:W-:Y:S02]  /*3950*/  UIADD3 UR4, UPT, UPT, UR34, -0x3fffff80, URZ ;  /* 0xc000008022047890 */ /* 0x000fe4000fffe0ff */
[----:B------:R-:W-:Y:S01]  /*3960*/  R2UR UR12, R2 ;  /* 0x00000000020c72ca */ /* 0x000fe200000e0000 */
[----:B------:R-:W-:Y:S02]  /*3970*/  USHF.R.U32.HI UR33, URZ, 0x11, UR10 ;  /* 0x00000011ff217899 */ /* 0x000fe4000801160a */
[----:B------:R-:W-:Y:S02]  /*3980*/  USHF.R.U32.HI UR32, URZ, 0x11, UR8 ;  /* 0x00000011ff207899 */ /* 0x000fe40008011608 */
[----:B------:R-:W-:-:S02]  /*3990*/  USHF.R.U32.HI UR31, URZ, 0x11, UR6 ;  /* 0x00000011ff1f7899 */ /* 0x000fc40008011606 */
[----:B------:R-:W-:Y:S02]  /*39a0*/  USHF.R.U32.HI UR30, URZ, 0x11, UR4 ;  /* 0x00000011ff1e7899 */ /* 0x000fe40008011604 */
[----:B------:R-:W-:Y:S02]  /*39b0*/  ULOP3.LUT UR33, UR33, 0x6000, URZ, 0xc0, !UPT ;  /* 0x0000600021217892 */ /* 0x000fe4000f8ec0ff */
[----:B------:R-:W-:Y:S02]  /*39c0*/  ULOP3.LUT UR32, UR32, 0x6000, URZ, 0xc0, !UPT ;  /* 0x0000600020207892 */ /* 0x000fe4000f8ec0ff */
[----:B------:R-:W-:Y:S02]  /*39d0*/  ULOP3.LUT UR31, UR31, 0x6000, URZ, 0xc0, !UPT ;  /* 0x000060001f1f7892 */ /* 0x000fe4000f8ec0ff */
[----:B------:R-:W-:Y:S02]  /*39e0*/  ULOP3.LUT UR30, UR30, 0x6000, URZ, 0xc0, !UPT ;  /* 0x000060001e1e7892 */ /* 0x000fe4000f8ec0ff */
[----:B------:R-:W-:-:S02]  /*39f0*/  ULOP3.LUT UR33, UR33, 0x890, URZ, 0xfc, !UPT ;  /* 0x0000089021217892 */ /* 0x000fc4000f8efcff */
[----:B------:R-:W-:Y:S02]  /*3a00*/  ULOP3.LUT UR32, UR32, 0x890, URZ, 0xfc, !UPT ;  /* 0x0000089020207892 */ /* 0x000fe4000f8efcff */
[----:B------:R-:W-:Y:S02]  /*3a10*/  ULOP3.LUT UR31, UR31, 0x890, URZ, 0xfc, !UPT ;  /* 0x000008901f1f7892 */ /* 0x000fe4000f8efcff */
[----:B----4-:R-:W-:-:S12]  /*3a20*/  ULOP3.LUT UR30, UR30, 0x890, URZ, 0xfc, !UPT ;  /* 0x000008901e1e7892 */ /* 0x010fd8000f8efcff */
.L_x_77:
[C---:B------:R-:W-:Y:S02]  /*3a30*/  LEA R2, R13.reuse, UR14, 0x3 ;  /* 0x0000000e0d027c11 */ /* 0x040fe4000f8e18ff */
[----:B------:R-:W-:Y:S02]  /*3a40*/  SHF.L.U32 R3, R12, 0x1f, RZ ;  /* 0x0000001f0c037819 */ /* 0x000fe400000006ff */
[----:B------:R-:W-:Y:S02]  /*3a50*/  LEA R4, R13, UR14, 0x4 ;  /* 0x0000000e0d047c11 */ /* 0x000fe4000f8e20ff */
[----:B--2---:R-:W2:Y:S02]  /*3a60*/  SYNCS.PHASECHK.TRANS64.TRYWAIT P0, [R2+URZ+0xc0], R3 ;  /* 0x0000c003020075a7 */ /* 0x004ea400080011ff */
[----:B--2-4-:R-:W-:Y:S05]  /*3a70*/  @!P0 BRA `(.L_x_69) ;  /* 0x0000004c00d88947 */ /* 0x014fea0003800000 */
.L_x_154:
[----:B------:R-:W4:Y:S01]  /*3a80*/  LDS.128 R4, [R4+0x130] ;  /* 0x0001300004047984 */ /* 0x000f220000000c00 */
[----:B---3--:R-:W-:Y:S01]  /*3a90*/  ISETP.GE.AND P0, PT, R40, 0x1, PT ;  /* 0x000000012800780c */ /* 0x008fe20003f06270 */
[----:B--2---:R-:W-:Y:S01]  /*3aa0*/  VIADD R2, R2, 0xd0 ;  /* 0x000000d002027836 */ /* 0x004fe20000000000 */
[----:B------:R-:W-:Y:S01]  /*3ab0*/  @!PT LDS RZ, [RZ] ;  /* 0x00000000fffff984 */ /* 0x000fe20000000800 */
[----:B------:R-:W-:Y:S01]  /*3ac0*/  @!PT LDS RZ, [RZ] ;  /* 0x00000000fffff984 */ /* 0x000fe20000000800 */
[----:B------:R-:W-:Y:S01]  /*3ad0*/  @!PT LDS RZ, [RZ] ;  /* 0x00000000fffff984 */ /* 0x000fe20000000800 */
[----:B------:R-:W-:Y:S01]  /*3ae0*/  @!PT LDS RZ, [RZ] ;  /* 0x00000000fffff984 */ /* 0x000fe20000000800 */
[----:B------:R2:W-:Y:S06]  /*3af0*/  MEMBAR.ALL.CTA ;  /* 0x0000000000007992 */ /* 0x0005ec0000008000 */
[----:B--2---:R-:W2:Y:S01]  /*3b00*/  FENCE.VIEW.ASYNC.S ;  /* 0x00000000000073c6 */ /* 0x004ea20000000000 */
[----:B------:R-:W-:-:S04]  /*3b10*/  PRMT R2, RZ, 0x654, R2 ;  /* 0x00000654ff027816 */ /* 0x000fc80000000002 */
[----:B--2---:R2:W-:Y:S01]  /*3b20*/  SYNCS.ARRIVE.TRANS64.RED.A1T0 RZ, [R2+URZ], RZ ;  /* 0x000000ff02ff79a7 */ /* 0x0045e200081004ff */
[----:B----4-:R-:W-:-:S13]  /*3b30*/  LOP3.LUT P3, RZ, R6, 0x1, RZ, 0xc0, !PT ;  /* 0x0000000106ff7812 */ /* 0x010fda000786c0ff */
[----:B------:R-:W-:Y:S02]  /*3b40*/  @P3 MOV R10, R4 ;  /* 0x00000004000a3202 */ /* 0x000fe40000000f00 */
[----:B------:R-:W-:Y:S01]  /*3b50*/  @P3 LOP3.LUT R9, R5, 0xffff, RZ, 0xc0, !PT ;  /* 0x0000ffff05093812 */ /* 0x000fe200078ec0ff */
[----:B--2---:R-:W-:Y:S06]  /*3b60*/  @!P0 BRA `(.L_x_70) ;  /* 0x0000000000b88947 */ /* 0x004fec0003800000 */
[----:B------:R-:W1:Y:S01]  /*3b70*/  LDC.64 R4, c[0x0][0xf18] ;  /* 0x0003c600ff047b82 */ /* 0x000e620000000a00 */
[----:B------:R-:W-:-:S07]  /*3b80*/  ISETP.NE.AND P0, PT, R40, 0x1, PT ;  /* 0x000000012800780c */ /* 0x000fce0003f05270 */
[----:B------:R-:W2:Y:S08]  /*3b90*/  LDC.64 R6, c[0x0][0xf10] ;  /* 0x0003c400ff067b82 */ /* 0x000eb00000000a00 */
[----:B------:R-:W3:Y:S08]  /*3ba0*/  LDC R15, c[0x0][0xf20] ;  /* 0x0003c800ff0f7b82 */ /* 0x000ef00000000800 */
[----:B------:R-:W4:Y:S01]  /*3bb0*/  LDC R16, c[0x0][0xf0c] ;  /* 0x0003c300ff107b82 */ /* 0x000f220000000800 */
[----:B-1----:R-:W-:Y:S01]  /*3bc0*/  IMAD.HI.U32 R18, R0, R5, RZ ;  /* 0x0000000500127227 */ /* 0x002fe200078e00ff */
[----:B------:R-:W-:-:S03]  /*3bd0*/  ISETP.NE.AND P1, PT, R4, 0x1, PT ;  /* 0x000000010400780c */ /* 0x000fc60003f25270 */
[----:B------:R-:W-:-:S03]  /*3be0*/  IMAD.HI.U32 R5, R9, R5, RZ ;  /* 0x0000000509057227 */ /* 0x000fc600078e00ff */
[----:B------:R-:W1:Y:S01]  /*3bf0*/  LDC.64 R2, c[0x0][0xf28] ;  /* 0x0003ca00ff027b82 */ /* 0x000e620000000a00 */
[----:B--2---:R-:W-:-:S04]  /*3c00*/  IMAD.HI.U32 R19, R8, R6, RZ ;  /* 0x0000000608137227 */ /* 0x004fc800078e00ff */
[----:B------:R-:W-:Y:S01]  /*3c10*/  IMAD.HI.U32 R20, R10, R6, RZ ;  /* 0x000000060a147227 */ /* 0x000fe200078e00ff */
[----:B------:R-:W-:Y:S02]  /*3c20*/  SHF.R.U32.HI R19, RZ, R7, R19 ;  /* 0x00000007ff137219 */ /* 0x000fe40000011613 */
[-C--:B---3--:R-:W-:Y:S02]  /*3c30*/  SHF.R.U32.HI R18, RZ, R15.reuse, R18 ;  /* 0x0000000fff127219 */ /* 0x088fe40000011612 */
[----:B------:R-:W-:Y:S02]  /*3c40*/  SHF.R.U32.HI R5, RZ, R15, R5 ;  /* 0x0000000fff057219 */ /* 0x000fe40000011605 */
[----:B------:R-:W-:Y:S02]  /*3c50*/  SEL R18, R0, R18, !P1 ;  /* 0x0000001200127207 */ /* 0x000fe40004800000 */
[----:B------:R-:W-:Y:S02]  /*3c60*/  SHF.R.U32.HI R20, RZ, R7, R20 ;  /* 0x00000007ff147219 */ /* 0x000fe40000011614 */
[----:B----4-:R-:W-:-:S02]  /*3c70*/  ISETP.NE.AND P2, PT, R16, 0x1, PT ;  /* 0x000000011000780c */ /* 0x010fc40003f45270 */
[----:B------:R-:W-:Y:S02]  /*3c80*/  SEL R5, R9, R5, !P1 ;  /* 0x0000000509057207 */ /* 0x000fe40004800000 */
[----:B------:R-:W-:Y:S02]  /*3c90*/  SEL R19, R8, R19, !P2 ;  /* 0x0000001308137207 */ /* 0x000fe40005000000 */
[----:B------:R-:W-:Y:S01]  /*3ca0*/  SEL R20, R10, R20, !P2 ;  /* 0x000000140a147207 */ /* 0x000fe20005000000 */
[----:B-1----:R-:W-:-:S04]  /*3cb0*/  IMAD.HI.U32 R17, R18, R2, RZ ;  /* 0x0000000212117227 */ /* 0x002fc800078e00ff */
        /* <DEDUP_REMOVED lines=25> */
.L_x_70:
[----:B------:R-:W2:Y:S02]  /*3e50*/  LDCU UR5, c[0x0][0xf30] ;  /* 0x0001e600ff0577ac */ /* 0x000ea40008000800 */
[----:B--2---:R-:W-:-:S09]  /*3e60*/  UISETP.NE.AND UP0, UPT, UR5, 0x1, UPT ;  /* 0x000000010500788c */ /* 0x004fd2000bf05270 */
[----:B------:R-:W-:Y:S05]  /*3e70*/  BRA.U UP0, `(.L_x_71) ;  /* 0x0000000100387547 */ /* 0x000fea000b800000 */
[----:B------:R-:W2:Y:S08]  /*3e80*/  LDC.64 R4, c[0x0][0xf10] ;  /* 0x0003c400ff047b82 */ /* 0x000eb00000000a00 */
[----:B------:R-:W3:Y:S08]  /*3e90*/  LDC.64 R2, c[0x0][0xf18] ;  /* 0x0003c600ff027b82 */ /* 0x000ef00000000a00 */
[----:B------:R-:W4:Y:S08]  /*3ea0*/  LDC R7, c[0x0][0xf0c] ;  /* 0x0003c300ff077b82 */ /* 0x000f300000000800 */
[----:B------:R-:W1:Y:S01]  /*3eb0*/  LDC R6, c[0x0][0xf20] ;  /* 0x0003c800ff067b82 */ /* 0x000e620000000800 */
[----:B--2---:R-:W-:-:S05]  /*3ec0*/  IMAD.HI.U32 R4, R10, R4, RZ ;  /* 0x000000040a047227 */ /* 0x004fca00078e00ff */
[----:B------:R-:W-:Y:S01]  /*3ed0*/  SHF.R.U32.HI R4, RZ, R5, R4 ;  /* 0x00000005ff047219 */ /* 0x000fe20000011604 */
[----:B---3--:R-:W-:Y:S01]  /*3ee0*/  IMAD.HI.U32 R3, R9, R3, RZ ;  /* 0x0000000309037227 */ /* 0x008fe200078e00ff */
[----:B------:R-:W-:Y:S02]  /*3ef0*/  ISETP.NE.AND P0, PT, R2, 0x1, PT ;  /* 0x000000010200780c */ /* 0x000fe40003f05270 */
[----:B----4-:R-:W-:-:S04]  /*3f00*/  ISETP.NE.AND P1, PT, R7, 0x1, PT ;  /* 0x000000010700780c */ /* 0x010fc80003f25270 */
[----:B------:R-:W-:Y:S02]  /*3f10*/  SEL R4, R10, R4, !P1 ;  /* 0x000000040a047207 */ /* 0x000fe40004800000 */
[----:B-1----:R-:W-:-:S04]  /*3f20*/  SHF.R.U32.HI R3, RZ, R6, R3 ;  /* 0x00000006ff037219 */ /* 0x002fc80000011603 */
[----:B------:R-:W-:-:S05]  /*3f30*/  SEL R3, R9, R3, !P0 ;  /* 0x0000000309037207 */ /* 0x000fca0004000000 */
[----:B------:R-:W-:-:S04]  /*3f40*/  IMAD.IADD R3, R4, 0x1, -R3 ;  /* 0x0000000104037824 */ /* 0x000fc800078e0a03 */
[----:B------:R-:W-:-:S07]  /*3f50*/  IMAD R9, R3, R2, R9 ;  /* 0x0000000203097224 */ /* 0x000fce00078e0209 */
.L_x_71:
[----:B------:R-:W2:Y:S01]  /*3f60*/  LDCU UR5, c[0x0][0x38c] ;  /* 0x00007180ff0577ac */ /* 0x000ea20008000800 */
[----:B------:R-:W-:Y:S02]  /*3f70*/  PLOP3.LUT P1, PT, PT, PT, PT, 0x80, 0x8 ;  /* 0x000000000008781c */ /* 0x000fe40003f2f070 */
[----:B------:R-:W-:Y:S01]  /*3f80*/  SHF.L.U32 R2, R14, 0x1f, RZ ;  /* 0x0000001f0e027819 */ /* 0x000fe200000006ff */
[----:B------:R-:W-:Y:S02]  /*3f90*/  ULEA UR16, UR29, UR14, 0x3 ;  /* 0x0000000e1d107291 */ /* 0x000fe4000f8e18ff */
[----:B------:R-:W-:Y:S02]  /*3fa0*/  ULEA UR17, UR29, UR34, 0x6 ;  /* 0x000000221d117291 */ /* 0x000fe4000f8e30ff */
[----:B--2---:R-:W-:-:S06]  /*3fb0*/  UISETP.GE.AND UP0, UPT, UR5, 0x1, UPT ;  /* 0x000000010500788c */ /* 0x004fcc000bf06270 */
[----:B------:R-:W-:-:S05]  /*3fc0*/  PLOP3.LUT P0, PT, PT, PT, UP0, 0x80, 0x8 ;  /* 0x000000000008781c */ /* 0x000fca0003f0f008 */
[----:B------:R-:W-:-:S08]  /*3fd0*/  @UP0 ULEA UR5, UR28, UR14, 0x3 ;  /* 0x0000000e1c050291 */ /* 0x000fd0000f8e18ff */
[----:B------:R-:W-:-:S04]  /*3fe0*/  @P0 SHF.L.U32 R3, R11, 0x1f, RZ ;  /* 0x0000001f0b030819 */ /* 0x000fc800000006ff */
[----:B------:R2:W3:Y:S01]  /*3ff0*/  @P0 SYNCS.PHASECHK.TRANS64.TRYWAIT P1, [UR5], R3 ;  /* 0x00000003ff0005a7 */ /* 0x0004e20008021105 */
[----:B------:R-:W4:Y:S01]  /*4000*/  SYNCS.PHASECHK.TRANS64.TRYWAIT P0, [UR16+0xf0], R2 ;  /* 0x0000f002ff0075a7 */ /* 0x000f220008001110 */
[----:B--2---:R-:W-:-:S04]  /*4010*/  LEA.HI R3, R24, R24, RZ, 0x1 ;  /* 0x0000001818037211 */ /* 0x004fc800078f08ff */
[----:B------:R-:W-:-:S05]  /*4020*/  LOP3.LUT R3, R3, 0x7ffffffe, RZ, 0xc0, !PT ;  /* 0x7ffffffe03037812 */ /* 0x000fca00078ec0ff */
[----:B------:R-:W-:-:S05]  /*4030*/  IMAD.IADD R3, R24, 0x1, -R3 ;  /* 0x0000000118037824 */ /* 0x000fca00078e0a03 */
[----:B------:R-:W-:-:S13]  /*4040*/  R2UR UR11, R3 ;  /* 0x00000000030b72ca */ /* 0x000fda00000e0000 */
[----:B------:R-:W-:Y:S01]  /*4050*/  ULEA UR11, UR11, UR12, 0x1 ;  /* 0x0000000c0b0b7291 */ /* 0x000fe2000f8e08ff */
[----:B---34-:R-:W-:Y:S11]  /*4060*/  @!P0 BRA `(.L_x_72) ;  /* 0x0000004800708947 */ /* 0x018ff60003800000 */
.L_x_156:
[----:B------:R-:W-:Y:S01]  /*4070*/  IADD3 R13, PT, PT, R13, 0x1, RZ ;  /* 0x000000010d0d7810 */ /* 0x000fe20007ffe0ff */
[----:B------:R-:W-:Y:S06]  /*4080*/  BRA.U !UP0, `(.L_x_73) ;  /* 0x0000000508287547 */ /* 0x000fec000b800000 */
[----:B------:R-:W-:Y:S02]  /*4090*/  UIADD3 UR9, UPT, UPT, UR11, 0x40000000, URZ ;  /* 0x400000000b097890 */ /* 0x000fe4000fffe0ff */
[----:B------:R-:W-:Y:S02]  /*40a0*/  ULOP3.LUT UR7, UR11, 0x80000000, URZ, 0x3c, !UPT ;  /* 0x800000000b077892 */ /* 0x000fe4000f8e3cff */
[----:B------:R-:W-:Y:S02]  /*40b0*/  UIADD3 UR5, UPT, UPT, UR11, -0x40000000, URZ ;  /* 0xc00000000b057890 */ /* 0x000fe4000fffe0ff */
        /* <DEDUP_REMOVED lines=8> */
[----:B------:R-:W-:-:S02]  /*4140*/  UPRMT UR43, UR42, 0x5410, UR33 ;  /* 0x000054102a2b7896 */ /* 0x000fc40008000021 */
[----:B------:R-:W-:Y:S02]  /*4150*/  UPRMT UR41, UR40, 0x5410, UR32 ;  /* 0x0000541028297896 */ /* 0x000fe40008000020 */
[----:B------:R-:W-:Y:S02]  /*4160*/  UPRMT UR39, UR38, 0x5410, UR31 ;  /* 0x0000541026277896 */ /* 0x000fe4000800001f */
[----:B------:R-:W-:Y:S01]  /*4170*/  UPRMT UR37, UR36, 0x5410, UR30 ;  /* 0x0000541024257896 */ /* 0x000fe2000800001e */
[----:B------:R-:W-:Y:S01]  /*4180*/  UMOV UR27, URZ ;  /* 0x000000ff001b7c82 */ /* 0x000fe20008000000 */
[----:B------:R-:W-:Y:S01]  /*4190*/  UMOV UR26, UR19 ;  /* 0x00000013001a7c82 */ /* 0x000fe20008000000 */
[----:B------:R-:W-:Y:S01]  /*41a0*/  UMOV UR25, UR13 ;  /* 0x0000000d00197c82 */ /* 0x000fe20008000000 */
[----:B------:R-:W-:Y:S01]  /*41b0*/  UMOV UR24, UR28 ;  /* 0x0000001c00187c82 */ /* 0x000fe20008000000 */
[----:B------:R-:W-:Y:S01]  /*41c0*/  UMOV UR42, URZ ;  /* 0x000000ff002a7c82 */ /* 0x000fe20008000000 */
[----:B------:R-:W-:Y:S01]  /*41d0*/  UMOV UR40, URZ ;  /* 0x000000ff00287c82 */ /* 0x000fe20008000000 */
[----:B------:R-:W-:Y:S01]  /*41e0*/  UMOV UR38, URZ ;  /* 0x000000ff00267c82 */ /* 0x000fe20008000000 */
[----:B------:R-:W-:-:S05]  /*41f0*/  UMOV UR36, URZ ;  /* 0x000000ff00247c82 */ /* 0x000fca0008000000 */
.L_x_76:
[----:B------:R-:W-:Y:S02]  /*4200*/  UIADD3 UR26, UPT, UPT, UR26, 0x1, URZ ;  /* 0x000000011a1a7890 */ /* 0x000fe4000fffe0ff */
[----:B---3--:R-:W-:Y:S02]  /*4210*/  ULEA UR15, UR24, UR14, 0x3 ;  /* 0x0000000e180f7291 */ /* 0x008fe4000f8e18ff */
[----:B------:R-:W-:Y:S01]  /*4220*/  UISETP.NE.AND UP0, UPT, UR26, URZ, UPT ;  /* 0x000000ff1a00728c */ /* 0x000fe2000bf05270 */
[----:B----4-:R-:W-:Y:S10]  /*4230*/  @P1 BRA `(.L_x_74) ;  /* 0x00000000000c1947 */ /* 0x010ff40003800000 */
[----:B--2---:R-:W-:Y:S04]  /*4240*/  SHF.L.U32 R3, R11, 0x1f, RZ ;  /* 0x0000001f0b037819 */ /* 0x004fe800000006ff */
[----:B------:R-:W2:Y:S02]  /*4250*/  SYNCS.PHASECHK.TRANS64.TRYWAIT P0, [UR15], R3 ;  /* 0x00000003ff0075a7 */ /* 0x000ea4000800110f */
[----:B--2---:R-:W-:Y:S05]  /*4260*/  @!P0 BRA `(.L_x_75) ;  /* 0x0000004800088947 */ /* 0x004fea0003800000 */
.L_x_74:
[----:B------:R-:W-:Y:S01]  /*4270*/  UISETP.NE.AND UP1, UPT, UR25, 0x1, UPT ;  /* 0x000000011900788c */ /* 0x000fe2000bf25270 */
[----:B------:R-:W-:Y:S01]  /*4280*/  PLOP3.LUT P1, PT, PT, PT, PT, 0x80, 0x8 ;  /* 0x000000000008781c */ /* 0x000fe20003f2f070 */
[----:B------:R-:W-:Y:S02]  /*4290*/  UIADD3 UR28, UPT, UPT, UR24, 0x1, URZ ;  /* 0x00000001181c7890 */ /* 0x000fe4000fffe0ff */
[----:B------:R-:W-:Y:S02]  /*42a0*/  ULEA UR46, UR24, UR21, 0x9 ;  /* 0x00000015182e7291 */ /* 0x000fe4000f8e48ff */
[----:B------:R-:W-:Y:S01]  /*42b0*/  UISETP.NE.AND UP2, UPT, UR28, 0x8, UPT ;  /* 0x000000081c00788c */ /* 0x000fe2000bf45270 */
[----:B------:R-:W-:Y:S01]  /*42c0*/  PLOP3.LUT P0, PT, PT, PT, UP1, 0x80, 0x8 ;  /* 0x000000000008781c */ /* 0x000fe20003f0f018 */
[----:B------:R-:W-:Y:S02]  /*42d0*/  ULEA UR48, UR24, UR22, 0x5 ;  /* 0x0000001618307291 */ /* 0x000fe4000f8e28ff */
[----:B------:R-:W-:Y:S02]  /*42e0*/  USEL UR44, URZ, 0x1, UP2 ;  /* 0x00000001ff2c7887 */ /* 0x000fe40009000000 */
[----:B------:R-:W-:Y:S02]  /*42f0*/  USEL UR28, UR28, URZ, UP2 ;  /* 0x000000ff1c1c7287 */ /* 0x000fe40009000000 */
[----:B------:R-:W-:Y:S02]  /*4300*/  ULEA UR50, UR24, UR23, 0x5 ;  /* 0x0000001718327291 */ /* 0x000fe4000f8e28ff */
[----:B------:R-:W-:Y:S01]  /*4310*/  @UP1 ULEA UR35, UR28, UR14, 0x3 ;  /* 0x0000000e1c231291 */ /* 0x000fe2000f8e18ff */
[----:B------:R-:W-:Y:S01]  /*4320*/  LOP3.LUT R11, R11, UR44, RZ, 0x3c, !PT ;  /* 0x0000002c0b0b7c12 */ /* 0x000fe2000f8e3cff */
[----:B------:R-:W-:Y:S02]  /*4330*/  ULEA UR44, UR24, UR20, 0xa ;  /* 0x00000014182c7291 */ /* 0x000fe4000f8e50ff */
[----:B------:R-:W-:Y:S01]  /*4340*/  UISETP.NE.U32.AND UP1, UPT, UR27, URZ, UPT ;  /* 0x000000ff1b00728c */ /* 0x000fe2000bf25070 */
[----:B--2---:R-:W-:Y:S01]  /*4350*/  @P0 SHF.L.U32 R2, R11, 0x1f, RZ ;  /* 0x0000001f0b020819 */ /* 0x004fe200000006ff */
[----:B------:R-:W-:Y:S02]  /*4360*/  UIADD3 UR62, UPT, UPT, UR46, 0x2, URZ ;  /* 0x000000022e3e7890 */ /* 0x000fe4000fffe0ff */
[----:B------:R-:W-:Y:S01]  /*4370*/  UIADD3 UR60, UPT, UPT, UR44, 0x2, URZ ;  /* 0x000000022c3c7890 */ /* 0x000fe2000fffe0ff */
[----:B------:R3:W4:Y:S01]  /*4380*/  @P0 SYNCS.PHASECHK.TRANS64.TRYWAIT P1, [UR35], R2 ;  /* 0x00000002ff0005a7 */ /* 0x0007220008021123 */
[----:B------:R-:W-:Y:S02]  /*4390*/  UIADD3 UR58, UPT, UPT, UR46, 0x4, URZ ;  /* 0x000000042e3a7890 */ /* 0x000fe4000fffe0ff */
[----:B------:R-:W-:Y:S02]  /*43a0*/  UIADD3 UR56, UPT, UPT, UR44, 0x4, URZ ;  /* 0x000000042c387890 */ /* 0x000fe4000fffe0ff */
[----:B------:R-:W-:Y:S02]  /*43b0*/  UIADD3 UR54, UPT, UPT, UR46, 0x6, URZ ;  /* 0x000000062e367890 */ /* 0x000fe4000fffe0ff */
[----:B------:R-:W-:Y:S02]  /*43c0*/  UIADD3 UR52, UPT, UPT, UR44, 0x6, URZ ;  /* 0x000000062c347890 */ /* 0x000fe4000fffe0ff */
[----:B------:R-:W-:Y:S02]  /*43d0*/  UIADD3 UR15, UPT, UPT, UR15, 0x40, URZ ;  /* 0x000000400f0f7890 */ /* 0x000fe4000fffe0ff */
[----:B------:R-:W-:Y:S01]  /*43e0*/  UIADD3 UR25, UPT, UPT, UR25, -0x1, URZ ;  /* 0xffffffff19197890 */ /* 0x000fe2000fffe0ff */
[----:B------:R-:W-:Y:S01]  /*43f0*/  UMOV UR49, 0x4008 ;  /* 0x0000400800317882 */ /* 0x000fe20000000000 */
[----:B------:R-:W-:Y:S01]  /*4400*/  UMOV UR51, 0x4008 ;  /* 0x0000400800337882 */ /* 0x000fe20000000000 */
[----:B------:R3:W-:Y:S01]  /*4410*/  UTCCP.T.S.4x32dp128bit tmem[UR34+0x80], gdesc[UR48] ;  /* 0x00008030220079e7 */ /* 0x0007e20009100000 */
[----:B------:R3:W-:Y:S01]  /*4420*/  UTCCP.T.S.4x32dp128bit tmem[UR34+0x84], gdesc[UR50] ;  /* 0x00008432220079e7 */ /* 0x0007e20009100000 */
[----:B------:R-:W-:Y:S01]  /*4430*/  UMOV UR47, 0x40004040 ;  /* 0x40004040002f7882 */ /* 0x000fe20000000000 */
[----:B------:R-:W-:Y:S01]  /*4440*/  UMOV UR45, 0x40004040 ;  /* 0x40004040002d7882 */ /* 0x000fe20000000000 */
[----:B------:R-:W-:Y:S01]  /*4450*/  UMOV UR63, 0x40004040 ;  /* 0x40004040003f7882 */ /* 0x000fe20000000000 */
[----:B------:R3:W-:Y:S01]  /*4460*/  UTCQMMA gdesc[UR44], gdesc[UR46], tmem[UR17], tmem[UR42], idesc[UR43], tmem[UR10], UP1 ;  /* 0x000a2a2e2c007dea */ /* 0x0007e20008800311 */
[----:B------:R-:W-:Y:S01]  /*4470*/  UMOV UR61, 0x40004040 ;  /* 0x40004040003d7882 */ /* 0x000fe20000000000 */
[----:B------:R-:W-:Y:S01]  /*4480*/  UMOV UR59, 0x40004040 ;  /* 0x40004040003b7882 */ /* 0x000fe20000000000 */
[----:B------:R3:W-:Y:S01]  /*4490*/  UTCQMMA gdesc[UR60], gdesc[UR62], tmem[UR17], tmem[UR40], idesc[UR41], tmem[UR8], UPT ;  /* 0x0008283e3c007dea */ /* 0x0007e2000b800311 */
[----:B------:R-:W-:Y:S01]  /*44a0*/  UMOV UR57, 0x40004040 ;  /* 0x4000404000397882 */ /* 0x000fe20000000000 */
[----:B------:R-:W-:Y:S01]  /*44b0*/  UMOV UR55, 0x40004040 ;  /* 0x4000404000377882 */ /* 0x000fe20000000000 */
[----:B------:R3:W-:Y:S01]  /*44c0*/  UTCQMMA gdesc[UR56], gdesc[UR58], tmem[UR17], tmem[UR38], idesc[UR39], tmem[UR6], UPT ;  /* 0x0006263a38007dea */ /* 0x0007e2000b800311 */
[----:B------:R-:W-:Y:S01]  /*44d0*/  UMOV UR53, 0x40004040 ;  /* 0x4000404000357882 */ /* 0x000fe20000000000 */
[----:B------:R-:W-:Y:S01]  /*44e0*/  UMOV UR27, 0x1 ;  /* 0x00000001001b7882 */ /* 0x000fe20000000000 */
[----:B------:R3:W-:Y:S01]  /*44f0*/  UTCQMMA gdesc[UR52], gdesc[UR54], tmem[UR17], tmem[UR36], idesc[UR37], tmem[UR4], UPT ;  /* 0x0004243634007dea */ /* 0x0007e2000b800311 */
[----:B------:R3:W-:Y:S01]  /*4500*/  UTCBAR.MULTICAST [UR15], URZ, UR18 ;  /* 0x000000ff0f0073e9 */ /* 0x0007e20008000812 */
[----:B------:R-:W-:Y:S01]  /*4510*/  UMOV UR24, UR28 ;  /* 0x0000001c00187c82 */ /* 0x000fe20008000000 */
[----:B------:R-:W-:Y:S05]  /*4520*/  BRA.U UP0, `(.L_x_76) ;  /* 0xfffffffd00347547 */ /* 0x000fea000b83ffff */
.L_x_73:
[----:B------:R-:W-:Y:S01]  /*4530*/  UIADD3 UR29, UPT, UPT, UR29, 0x1, URZ ;  /* 0x000000011d1d7890 */ /* 0x000fe2000fffe0ff */
[----:B------:R-:W-:Y:S01]  /*4540*/  ISETP.NE.AND P0, PT, R13, 0x2, PT ;  /* 0x000000020d00780c */ /* 0x000fe20003f05270 */
[----:B------:R-:W-:Y:S01]  /*4550*/  UIADD3 UR16, UPT, UPT, UR16, 0xe0, URZ ;  /* 0x000000e010107890 */ /* 0x000fe2000fffe0ff */
[----:B------:R-:W-:Y:S01]  /*4560*/  IMAD.IADD R24, R9, 0x1, R86 ;  /* 0x0000000109187824 */ /* 0x000fe200078e0256 */
[----:B------:R-:W-:Y:S01]  /*4570*/  UISETP.NE.AND UP0, UPT, UR29, 0x2, UPT ;  /* 0x000000021d00788c */ /* 0x000fe2000bf05270 */
[----:B--23--:R-:W-:Y:S02]  /*4580*/  SEL R2, RZ, 0x1, P0 ;  /* 0x00000001ff027807 */ /* 0x00cfe40000000000 */
[----:B------:R-:W-:Y:S01]  /*4590*/  SEL R13, R13, RZ, P0 ;  /* 0x000000ff0d0d7207 */ /* 0x000fe20000000000 */
[----:B------:R-:W-:Y:S01]  /*45a0*/  USEL UR5, URZ, 0x1, UP0 ;  /* 0x00000001ff057887 */ /* 0x000fe20008000000 */
[----:B------:R-:W-:Y:S01]  /*45b0*/  LOP3.LUT R12, R12, R2, RZ, 0x3c, !PT ;  /* 0x000000020c0c7212 */ /* 0x000fe200078e3cff */
[----:B------:R-:W-:Y:S01]  /*45c0*/  USEL UR29, UR29, URZ, UP0 ;  /* 0x000000ff1d1d7287 */ /* 0x000fe20008000000 */
[----:B------:R2:W-:Y:S03]  /*45d0*/  UTCBAR [UR16], URZ ;  /* 0x000000ff100073e9 */ /* 0x0005e600080000ff */
[----:B------:R-:W-:Y:S01]  /*45e0*/  LOP3.LUT R14, R14, UR5, RZ, 0x3c, !PT ;  /* 0x000000050e0e7c12 */ /* 0x000fe2000f8e3cff */
[----:B------:R-:W-:Y:S07]  /*45f0*/  @P3 BRA `(.L_x_77) ;  /* 0xfffffff4000c3947 */ /* 0x000fee000383ffff */
[----:B------:R-:W3:Y:S01]  /*4600*/  S2UR UR4, SR_CgaCtaId ;  /* 0x00000000000479c3 */ /* 0x000ee20000008800 */
[----:B------:R-:W-:Y:S01]  /*4610*/  ELECT P0, URZ, PT ;  /* 0x0000000000ff782f */ /* 0x000fe20003800000 */
[----:B-1----:R-:W-:Y:S01]  /*4620*/  IMAD.MOV.U32 R0, RZ, RZ, 0x1 ;  /* 0x00000001ff007424 */ /* 0x002fe200078e00ff */
[----:B------:R-:W-:Y:S01]  /*4630*/  UIADD3 UR14, UPT, UPT, UR14, 0xf0, URZ ;  /* 0x000000f00e0e7890 */ /* 0x000fe2000fffe0ff */
[----:B------:R-:W-:Y:S01]  /*4640*/  SHF.L.U32 R2, R14, 0x1f, RZ ;  /* 0x0000001f0e027819 */ /* 0x000fe200000006ff */
[----:B------:R-:W-:-:S03]  /*4650*/  UMOV UR5, 0x40 ;  /* 0x0000004000057882 */ /* 0x000fc60000000000 */
[----:B------:R-:W-:Y:S01]  /*4660*/  UVIRTCOUNT.DEALLOC.SMPOOL 0x80 ;  /* 0x000000800000784c */ /* 0x000fe20000000000 */
[----:B---3--:R-:W-:Y:S02]  /*4670*/  ULEA UR4, UR4, UR5, 0x18 ;  /* 0x0000000504047291 */ /* 0x008fe4000f8ec0ff */
[----:B------:R-:W-:-:S07]  /*4680*/  ULEA UR5, UR29, UR14, 0x3 ;  /* 0x0000000e1d057291 */ /* 0x000fce000f8e18ff */
[----:B------:R1:W-:Y:S02]  /*4690*/  @P0 STS.U8 [UR4+0x1c], R0 ;  /* 0x00001c00ff000988 */ /* 0x0003e40008000004 */
[----:B------:R-:W3:Y:S02]  /*46a0*/  SYNCS.PHASECHK.TRANS64.TRYWAIT P0, [UR5], R2 ;  /* 0x00000002ff0075a7 */ /* 0x000ee40008001105 */
[----:B-1-3--:R-:W-:Y:S05]  /*46b0*/  @!P0 BRA `(.L_x_78) ;  /* 0x00000044000c8947 */ /* 0x00afea0003800000 */
.L_x_159:
        /* <DEDUP_REMOVED lines=9> */
.L_x_161:
[----:B------:R-:W-:Y:S01]  /*4750*/  NOP ;  /* 0x0000000000007918 */ /* 0x000fe20000000000 */
[----:B-1----:R-:W1:Y:S01]  /*4760*/  LDS R0, [UR4+0x14] ;  /* 0x00001404ff007984 */ /* 0x002e620008000800 */
[----:B------:R-:W-:Y:S01]  /*4770*/  ULOP3.LUT UR6, UR34, 0xffff, URZ, 0xc0, !UPT ;  /* 0x0000ffff22067892 */ /* 0x000fe2000f8ec0ff */
[----:B------:R-:W-:Y:S01]  /*4780*/  UMOV UR8, 0xffff ;  /* 0x0000ffff00087882 */ /* 0x000fe20000000000 */
[----:B------:R-:W-:Y:S02]  /*4790*/  UMOV UR5, 0x1 ;  /* 0x0000000100057882 */ /* 0x000fe40000000000 */
[----:B------:R-:W-:-:S04]  /*47a0*/  USHF.R.U32.HI UR6, URZ, 0x5, UR6 ;  /* 0x00000005ff067899 */ /* 0x000fc80008011606 */
[----:B------:R-:W-:Y:S02]  /*47b0*/  USHF.L.U32 UR8, UR8, UR6, URZ ;  /* 0x0000000608087299 */ /* 0x000fe400080006ff */
[----:B------:R-:W-:-:S04]  /*47c0*/  USHF.L.U32 UR5, UR5, UR6, URZ ;  /* 0x0000000605057299 */ /* 0x000fc800080006ff */
[----:B-1----:R-:W-:-:S04]  /*47d0*/  LOP3.LUT R0, R0, UR8, RZ, 0xc0, !PT ;  /* 0x0000000800007c12 */ /* 0x002fc8000f8ec0ff */
[----:B------:R-:W-:-:S13]  /*47e0*/  ISETP.NE.AND P0, PT, R0, UR8, PT ;  /* 0x0000000800007c0c */ /* 0x000fda000bf05270 */
[----:B------:R-:W-:Y:S05]  /*47f0*/  @P0 BRA `(.L_x_80) ;  /* 0x0000000000580947 */ /* 0x000fea0003800000 */
[----:B------:R-:W1:Y:S02]  /*4800*/  LDS R0, [UR4+0x18] ;  /* 0x00001804ff007984 */ /* 0x000e640008000800 */
[----:B-1----:R-:W-:-:S04]  /*4810*/  LOP3.LUT R0, R0, UR5, RZ, 0xc0, !PT ;  /* 0x0000000500007c12 */ /* 0x002fc8000f8ec0ff */
[----:B------:R-:W-:-:S13]  /*4820*/  ISETP.NE.AND P0, PT, R0, UR5, PT ;  /* 0x0000000500007c0c */ /* 0x000fda000bf05270 */
[----:B------:R-:W-:Y:S05]  /*4830*/  @P0 BRA `(.L_x_81) ;  /* 0x00000000003c0947 */ /* 0x000fea0003800000 */
[----:B------:R-:W1:Y:S01]  /*4840*/  S2R R2, SR_LANEID ;  /* 0x0000000000027919 */ /* 0x000e620000000000 */
[----:B------:R-:W-:Y:S01]  /*4850*/  ULOP3.LUT UR8, URZ, UR8, URZ, 0x33, !UPT ;  /* 0x00000008ff087292 */ /* 0x000fe2000f8e33ff */
[----:B------:R-:W-:Y:S02]  /*4860*/  VOTEU.ANY UR7, UPT, PT ;  /* 0x0000000000077886 */ /* 0x000fe400038e0100 */
[----:B------:R-:W-:-:S03]  /*4870*/  UFLO.U32 UR7, UR7 ;  /* 0x00000007000772bd */ /* 0x000fc600080e0000 */
[----:B------:R-:W-:-:S04]  /*4880*/  IMAD.U32 R0, RZ, RZ, UR8 ;  /* 0x00000008ff007e24 */ /* 0x000fc8000f8e00ff */
[----:B------:R3:W2:Y:S02]  /*4890*/  REDUX UR6, R0 ;  /* 0x00000000000673c4 */ /* 0x0006a40000000000 */
[----:B------:R1:W-:Y:S02]  /*48a0*/  UTCATOMSWS.AND URZ, UR8 ;  /* 0x0000000800ff79e3 */ /* 0x0003e40008000000 */
[----:B-1----:R-:W-:Y:S02]  /*48b0*/  ISETP.EQ.U32.AND P0, PT, R2, UR7, PT ;  /* 0x0000000702007c0c */ /* 0x002fe4000bf02070 */
[----:B---3--:R-:W-:Y:S02]  /*48c0*/  LOP3.LUT R0, RZ, UR5, RZ, 0x33, !PT ;  /* 0x00000005ff007c12 */ /* 0x008fe4000f8e33ff */
[----:B--2---:R-:W-:Y:S02]  /*48d0*/  MOV R2, UR6 ;  /* 0x0000000600027c02 */ /* 0x004fe40008000f00 */
[----:B------:R-:W1:Y:S07]  /*48e0*/  REDUX UR5, R0 ;  /* 0x00000000000573c4 */ /* 0x000e6e0000000000 */
[----:B------:R2:W-:Y:S01]  /*48f0*/  @P0 ATOMS.AND RZ, [UR4+0x14], R2 ;  /* 0x00001402ffff098c */ /* 0x0005e2000a800004 */
[----:B-1----:R-:W-:-:S05]  /*4900*/  IMAD.U32 R0, RZ, RZ, UR5 ;  /* 0x00000005ff007e24 */ /* 0x002fca000f8e00ff */
[----:B------:R2:W-:Y:S01]  /*4910*/  @P0 ATOMS.AND RZ, [UR4+0x18], R0 ;  /* 0x00001800ffff098c */ /* 0x0005e2000a800004 */
[----:B------:R-:W-:Y:S05]  /*4920*/  BRA `(.L_x_82) ;  /* 0x0000000000147947 */ /* 0x000fea0003800000 */
.L_x_81:
[----:B------:R-:W-:Y:S02]  /*4930*/  MOV R2, 0x4950 ;  /* 0x0000495000027802 */ /* 0x000fe40000000f00 */
[----:B--2-45:R-:W-:Y:S05]  /*4940*/  CALL.REL.NOINC `($__internal_0_$__cuda_sm10x_tcgen05_guardrail_trap_col_being_dealloced_not_returned_by_alloc) ;  /* 0x0000004400747944 */ /* 0x034fea0003c00000 */
[----:B------:R-:W-:Y:S05]  /*4950*/  BRA `(.L_x_82) ;  /* 0x0000000000087947 */ /* 0x000fea0003800000 */
.L_x_80:
[----:B------:R-:W-:Y:S02]  /*4960*/  MOV R2, 0x4980 ;  /* 0x0000498000027802 */ /* 0x000fe40000000f00 */
[----:B--2-45:R-:W-:Y:S05]  /*4970*/  CALL.REL.NOINC `($__internal_2_$__cuda_sm10x_tcgen05_guardrail_trap_unallocated_columns_being_dealloced) ;  /* 0x0000004400807944 */ /* 0x034fea0003c00000 */
.L_x_82:
[----:B------:R-:W-:Y:S01]  /*4980*/  NOP ;  /* 0x0000000000007918 */ /* 0x000fe20000000000 */
[----:B------:R-:W-:Y:S05]  /*4990*/  EXIT ;  /* 0x000000000000794d */ /* 0x000fea0003800000 */
.L_x_64:
[----:B------:R-:W-:-:S09]  /*49a0*/  UISETP.NE.OR UP4, UPT, UR6, 0x3, !UP4 ;  /* 0x000000030600788c */ /* 0x000fd2000e785670 */
[----:B------:R-:W-:Y:S05]  /*49b0*/  BRA.U UP4, `(.L_x_83) ;  /* 0x0000000d049c7547 */ /* 0x000fea000b800000 */
[----:B------:R-:W1:Y:S01]  /*49c0*/  LDC R0, c[0x0][0xf30] ;  /* 0x0003cc00ff007b82 */ /* 0x000e620000000800 */
[----:B------:R-:W-:Y:S01]  /*49d0*/  IMAD.MOV.U32 R34, RZ, RZ, 0x1 ;  /* 0x00000001ff227424 */ /* 0x000fe200078e00ff */
[----:B------:R-:W-:Y:S01]  /*49e0*/  CS2R R30, SRZ ;  /* 0x00000000001e7805 */ /* 0x000fe2000001ff00 */
[----:B------:R-:W-:Y:S01]  /*49f0*/  IMAD.MOV.U32 R28, RZ, RZ, 0x2000 ;  /* 0x00002000ff1c7424 */ /* 0x000fe200078e00ff */
[----:B------:R-:W-:Y:S01]  /*4a00*/  UMOV UR4, 0x400 ;  /* 0x0000040000047882 */ /* 0x000fe20000000000 */
[----:B------:R-:W-:Y:S02]  /*4a10*/  UPLOP3.LUT UP0, UPT, UPT, UPT, UPT, 0x40, 0x4 ;  /* 0x000000000004789c */ /* 0x000fe40003f0e870 */
[----:B------:R-:W-:Y:S01]  /*4a20*/  ULEA UR4, UR45, UR4, 0x18 ;  /* 0x000000042d047291 */ /* 0x000fe2000f8ec0ff */
[----:B------:R-:W2:Y:S01]  /*4a30*/  LDC R27, c[0x0][0x370] ;  /* 0x0000dc00ff1b7b82 */ /* 0x000ea20000000800 */
[----:B------:R-:W-:-:S07]  /*4a40*/  UMOV UR8, URZ ;  /* 0x000000ff00087c82 */ /* 0x000fce0008000000 */
[----:B------:R-:W4:Y:S08]  /*4a50*/  LDC R3, c[0x0][0xf0c] ;  /* 0x0003c300ff037b82 */ /* 0x000f300000000800 */
[----:B------:R-:W2:Y:S01]  /*4a60*/  LDC R25, c[0x0][0xf20] ;  /* 0x0003c800ff197b82 */ /* 0x000ea20000000800 */
[----:B-1----:R-:W-:-:S07]  /*4a70*/  ISETP.NE.AND P1, PT, R0, 0x1, PT ;  /* 0x000000010000780c */ /* 0x002fce0003f25270 */
[----:B------:R-:W1:Y:S08]  /*4a80*/  LDC.64 R32, c[0x0][0x348] ;  /* 0x0000d200ff207b82 */ /* 0x000e700000000a00 */
[----:B------:R-:W1:Y:S08]  /*4a90*/  LDC.64 R18, c[0x0][0xf10] ;  /* 0x0003c400ff127b82 */ /* 0x000e700000000a00 */
[----:B------:R-:W1:Y:S08]  /*4aa0*/  LDC.64 R6, c[0x0][0xf18] ;  /* 0x0003c600ff067b82 */ /* 0x000e700000000a00 */
[----:B------:R-:W1:Y:S08]  /*4ab0*/  LDC.64 R14, c[0x0][0xc88] ;  /* 0x00032200ff0e7b82 */ /* 0x000e700000000a00 */
[----:B------:R-:W1:Y:S08]  /*4ac0*/  LDC.64 R4, c[0x0][0xf28] ;  /* 0x0003ca00ff047b82 */ /* 0x000e700000000a00 */
[----:B------:R-:W1:Y:S08]  /*4ad0*/  LDC.64 R16, c[0x0][0xc90] ;  /* 0x00032400ff107b82 */ /* 0x000e700000000a00 */
[----:B--2-4-:R-:W1:Y:S02]  /*4ae0*/  LDC R26, c[0x0][0x374] ;  /* 0x0000dd00ff1a7b82 */ /* 0x014e640000000800 */
.L_x_92:
[C---:B------:R-:W-:Y:S02]  /*4af0*/  LEA R0, R31.reuse, UR4, 0x3 ;  /* 0x000000041f007c11 */ /* 0x040fe4000f8e18ff */
[----:B------:R-:W-:Y:S02]  /*4b00*/  SHF.L.U32 R2, R30, 0x1f, RZ ;  /* 0x0000001f1e027819 */ /* 0x000fe400000006ff */
[----:B------:R-:W-:Y:S02]  /*4b10*/  LEA R20, R31, UR4, 0x4 ;  /* 0x000000041f147c11 */ /* 0x000fe4000f8e20ff */
[----:B--2---:R-:W2:Y:S02]  /*4b20*/  SYNCS.PHASECHK.TRANS64.TRYWAIT P0, [R0+URZ+0xc0], R2 ;  /* 0x0000c002000075a7 */ /* 0x004ea400080011ff */
[----:B--2---:R-:W-:Y:S05]  /*4b30*/  @!P0 BRA `(.L_x_84) ;  /* 0x00000040001c8947 */ /* 0x004fea0003800000 */
.L_x_162:
[----:B---3--:R-:W-:Y:S01]  /*4b40*/  ISETP.GE.AND P0, PT, R40, 0x1, PT ;  /* 0x000000012800780c */ /* 0x008fe20003f06270 */
[----:B------:R-:W3:Y:S01]  /*4b50*/  LDS.128 R20, [R20+0x130] ;  /* 0x0001300014147984 */ /* 0x000ee20000000c00 */
[----:B--2---:R-:W-:Y:S01]  /*4b60*/  VIADD R0, R0, 0xd0 ;  /* 0x000000d000007836 */ /* 0x004fe20000000000 */
[----:B------:R-:W-:Y:S01]  /*4b70*/  @!PT LDS RZ, [RZ] ;  /* 0x00000000fffff984 */ /* 0x000fe20000000800 */
[----:B------:R-:W-:Y:S01]  /*4b80*/  @!PT LDS RZ, [RZ] ;  /* 0x00000000fffff984 */ /* 0x000fe20000000800 */
[----:B------:R-:W-:Y:S01]  /*4b90*/  @!PT LDS RZ, [RZ] ;  /* 0x00000000fffff984 */ /* 0x000fe20000000800 */
[----:B------:R-:W-:Y:S01]  /*4ba0*/  @!PT LDS RZ, [RZ] ;  /* 0x00000000fffff984 */ /* 0x000fe20000000800 */
[----:B------:R2:W-:Y:S06]  /*4bb0*/  MEMBAR.ALL.CTA ;  /* 0x0000000000007992 */ /* 0x0005ec0000008000 */
[----:B--2---:R-:W2:Y:S01]  /*4bc0*/  FENCE.VIEW.ASYNC.S ;  /* 0x00000000000073c6 */ /* 0x004ea20000000000 */
[----:B------:R-:W-:Y:S04]  /*4bd0*/  PRMT R0, RZ, 0x654, R0 ;  /* 0x00000654ff007816 */ /* 0x000fe80000000000 */
[----:B--2---:R2:W-:Y:S01]  /*4be0*/  SYNCS.ARRIVE.TRANS64.RED.A1T0 RZ, [R0+URZ], RZ ;  /* 0x000000ff00ff79a7 */ /* 0x0045e200081004ff */
[----:B---3--:R-:W-:Y:S11]  /*4bf0*/  LOP3.LUT P3, RZ, R22, 0x1, RZ, 0xc0, !PT ;  /* 0x0000000116ff7812 */ /* 0x008ff6000786c0ff */
[----:B------:R-:W-:Y:S02]  /*4c00*/  @!UPT UIADD3 URZ, UPT, UPT, URZ, URZ, URZ ;  /* 0x000000fffffff290 */ /* 0x000fe4000fffe0ff */
[----:B------:R-:W-:Y:S02]  /*4c10*/  @P3 MOV R11, R20 ;  /* 0x00000014000b3202 */ /* 0x000fe40000000f00 */
[----:B------:R-:W-:Y:S01]  /*4c20*/  @P3 LOP3.LUT R10, R21, 0xffff, RZ, 0xc0, !PT ;  /* 0x0000ffff150a3812 */ /* 0x000fe200078ec0ff */
[----:B--2---:R-:W-:Y:S06]  /*4c30*/  @!P0 BRA `(.L_x_85) ;  /* 0x0000000000a48947 */ /* 0x004fec0003800000 */
[----:B-1----:R-:W-:Y:S01]  /*4c40*/  IMAD.HI.U32 R0, R26, R7, RZ ;  /* 0x000000071a007227 */ /* 0x002fe200078e00ff */
[----:B------:R-:W-:Y:S02]  /*4c50*/  ISETP.NE.AND P0, PT, R6, 0x1, PT ;  /* 0x000000010600780c */ /* 0x000fe40003f05270 */
[----:B------:R-:W-:Y:S01]  /*4c60*/  ISETP.NE.AND P2, PT, R40, 0x1, PT ;  /* 0x000000012800780c */ /* 0x000fe20003f45270 */
[----:B------:R-:W-:Y:S01]  /*4c70*/  IMAD.HI.U32 R9, R27, R18, RZ ;  /* 0x000000121b097227 */ /* 0x000fe200078e00ff */
[----:B------:R-:W-:Y:S02]  /*4c80*/  SHF.R.U32.HI R0, RZ, R25, R0 ;  /* 0x00000019ff007219 */ /* 0x000fe40000011600 */
[----:B------:R-:W-:Y:S01]  /*4c90*/  ISETP.NE.AND P4, PT, R3, 0x1, PT ;  /* 0x000000010300780c */ /* 0x000fe20003f85270 */
[----:B------:R-:W-:Y:S01]  /*4ca0*/  IMAD.HI.U32 R13, R10, R7, RZ ;  /* 0x000000070a0d7227 */ /* 0x000fe200078e00ff */
[----:B------:R-:W-:Y:S02]  /*4cb0*/  SHF.R.U32.HI R9, RZ, R19, R9 ;  /* 0x00000013ff097219 */ /* 0x000fe40000011609 */
[----:B------:R-:W-:Y:S01]  /*4cc0*/  SEL R0, R26, R0, !P0 ;  /* 0x000000001a007207 */ /* 0x000fe20004000000 */
[----:B------:R-:W-:Y:S01]  /*4cd0*/  IMAD.HI.U32 R12, R11, R18, RZ ;  /* 0x000000120b0c7227 */ /* 0x000fe200078e00ff */
[----:B------:R-:W-:Y:S03]  /*4ce0*/  SEL R9, R27, R9, !P4 ;  /* 0x000000091b097207 */ /* 0x000fe60006000000 */
[-C--:B------:R-:W-:Y:S01]  /*4cf0*/  IMAD.HI.U32 R8, R0, R4.reuse, RZ ;  /* 0x0000000400087227 */ /* 0x080fe200078e00ff */
[----:B------:R-:W-:Y:S03]  /*4d00*/  SHF.R.U32.HI R12, RZ, R19, R12 ;  /* 0x00000013ff0c7219 */ /* 0x000fe6000001160c */
[----:B------:R-:W-:Y:S01]  /*4d10*/  IMAD.HI.U32 R2, R9, R4, RZ ;  /* 0x0000000409027227 */ /* 0x000fe200078e00ff */
[----:B------:R-:W-:Y:S02]  /*4d20*/  @P2 SHF.R.U32.HI R0, RZ, R5, R8 ;  /* 0x00000005ff002219 */ /* 0x000fe40000011608 */
[----:B------:R-:W-:Y:S02]  /*4d30*/  SHF.R.U32.HI R8, RZ, R25, R13 ;  /* 0x00000019ff087219 */ /* 0x000fe4000001160d */
[----:B------:R-:W-:Y:S01]  /*4d40*/  @P2 SHF.R.U32.HI R9, RZ, R5, R2 ;  /* 0x00000005ff092219 */ /* 0x000fe20000011602 */
[----:B------:R-:W-:Y:S01]  /*4d50*/  IMAD R0, R40, R0, RZ ;  /* 0x0000000028007224 */ /* 0x000fe200078e02ff */
[----:B------:R-:W-:Y:S02]  /*4d60*/  SEL R8, R10, R8, !P0 ;  /* 0x000000080a087207 */ /* 0x000fe40004000000 */
[----:B------:R-:W-:Y:S01]  /*4d70*/  SEL R2, R11, R12, !P4 ;  /* 0x0000000c0b027207 */ /* 0x000fe20006000000 */
[----:B------:R-:W-:Y:S01]  /*4d80*/  IMAD R12, R40, R9, RZ ;  /* 0x00000009280c7224 */ /* 0x000fe200078e02ff */
[C---:B------:R-:W-:Y:S01]  /*4d90*/  ISETP.GE.AND P0, PT, R8.reuse, R0, PT ;  /* 0x000000000800720c */ /* 0x040fe20003f06270 */
[----:B------:R-:W-:Y:S03]  /*4da0*/  IMAD.HI.U32 R0, R8, R4, RZ ;  /* 0x0000000408007227 */ /* 0x000fe600078e00ff */
[----:B------:R-:W-:Y:S02]  /*4db0*/  ISETP.GE.OR P0, PT, R2, R12, P0 ;  /* 0x0000000c0200720c */ /* 0x000fe40000706670 */
[-C--:B------:R-:W-:Y:S04]  /*4dc0*/  SHF.R.U32.HI R0, RZ, R5.reuse, R0 ;  /* 0x00000005ff007219 */ /* 0x080fe80000011600 */
[----:B------:R-:W-:Y:S05]  /*4dd0*/  SEL R13, R8, R0, !P2 ;  /* 0x00000000080d7207 */ /* 0x000fea0005000000 */
[----:B------:R-:W-:Y:S02]  /*4de0*/  IMAD.MOV R12, RZ, RZ, -R13 ;  /* 0x000000ffff0c7224 */ /* 0x000fe400078e0a0d */
[----:B------:R-:W-:Y:S04]  /*4df0*/  @!P0 IMAD.HI.U32 R0, R2, R4, RZ ;  /* 0x0000000402008227 */ /* 0x000fe800078e00ff */
[----:B------:R-:W-:Y:S01]  /*4e00*/  IMAD R12, R40, R12, R8 ;  /* 0x0000000c280c7224 */ /* 0x000fe200078e0208 */
[----:B------:R-:W-:Y:S04]  /*4e10*/  @!P0 SHF.R.U32.HI R0, RZ, R5, R0 ;  /* 0x00000005ff008219 */ /* 0x000fe80000011600 */
[----:B------:R-:W-:Y:S04]  /*4e20*/  @!P0 SEL R0, R2, R0, !P2 ;  /* 0x0000000002008207 */ /* 0x000fe80005000000 */
[----:B------:R-:W-:Y:S01]  /*4e30*/  @!P0 IADD3 R13, PT, PT, R13, -R0, RZ ;  /* 0x800000000d0d8210 */ /* 0x000fe20007ffe0ff */
[----:B------:R-:W-:Y:S01]  /*4e40*/  @!P0 IMAD R0, R9, R12, R0 ;  /* 0x0000000c09008224 */ /* 0x000fe200078e0200 */
[----:B------:R-:W-:Y:S01]  /*4e50*/  IADD3 R9, PT, PT, -R8, RZ, RZ ;  /* 0x000000ff08097210 */ /* 0x000fe20007ffe1ff */
[--C-:B------:R-:W-:Y:S02]  /*4e60*/  IMAD.MOV R12, RZ, RZ, -R2.reuse ;  /* 0x000000ffff0c7224 */ /* 0x100fe400078e0a02 */
[----:B------:R-:W-:Y:S02]  /*4e70*/  @!P0 IMAD R8, R13, R40, R2 ;  /* 0x000000280d088224 */ /* 0x000fe400078e0202 */
[----:B------:R-:W-:Y:S02]  /*4e80*/  @!P0 IMAD.MOV.U32 R2, RZ, RZ, R0 ;  /* 0x000000ffff028224 */ /* 0x000fe400078e0000 */
[----:B------:R-:W-:Y:S02]  /*4e90*/  IMAD R11, R3, R12, R11 ;  /* 0x0000000c030b7224 */ /* 0x000fe400078e020b */
[----:B------:R-:W-:Y:S02]  /*4ea0*/  IMAD R10, R6, R9, R10 ;  /* 0x00000009060a7224 */ /* 0x000fe400078e020a */
[----:B------:R-:W-:Y:S02]  /*4eb0*/  IMAD R11, R2, R3, R11 ;  /* 0x00000003020b7224 */ /* 0x000fe400078e020b */
[----:B------:R-:W-:Y:S02]  /*4ec0*/  IMAD R10, R8, R6, R10 ;  /* 0x00000006080a7224 */ /* 0x000fe400078e020a */
.L_x_85:
[----:B------:R-:W-:Y:S05]  /*4ed0*/  BRA.U UP0, `(.L_x_86) ;  /* 0x0000000100107547 */ /* 0x000fea000b800000 */
[----:B------:R-:W-:Y:S04]  /*4ee0*/  MOV R2, UR14 ;  /* 0x0000000e00027c02 */ /* 0x000fe80008000f00 */
[----:B------:R-:W-:Y:S04]  /*4ef0*/  SHF.L.U32 R2, R2, 0x1f, RZ ;  /* 0x0000001f02027819 */ /* 0x000fe800000006ff */
[----:B------:R-:W2:Y:S02]  /*4f00*/  SYNCS.PHASECHK.TRANS64.TRYWAIT P0, [UR4+0xb8], R2 ;  /* 0x0000b802ff0075a7 */ /* 0x000ea40008001104 */
[----:B--2---:R-:W-:Y:S05]  /*4f10*/  @!P0 BRA `(.L_x_87) ;  /* 0x0000003c00388947 */ /* 0x004fea0003800000 */
.L_x_86:
[----:B-1----:R-:W-:Y:S01]  /*4f20*/  ISETP.NE.U32.AND P0, PT, R16, RZ, PT ;  /* 0x000000ff1000720c */ /* 0x002fe20003f05070 */
[----:B------:R-:W-:Y:S01]  /*4f30*/  USHF.L.U32 UR11, UR27, 0x7, URZ ;  /* 0x000000071b0b7899 */ /* 0x000fe200080006ff */
[----:B------:R-:W-:Y:S02]  /*4f40*/  R2UR UR10, R24 ;  /* 0x00000000180a72ca */ /* 0x000fe400000e0000 */
[C---:B------:R-:W-:Y:S02]  /*4f50*/  ISETP.NE.AND.EX P0, PT, R17.reuse, RZ, PT, P0 ;  /* 0x000000ff1100720c */ /* 0x040fe40003f05300 */
[----:B------:R-:W-:Y:S04]  /*4f60*/  ISETP.NE.U32.AND P2, PT, R16, RZ, PT ;  /* 0x000000ff1000720c */ /* 0x000fe80003f45070 */
[----:B------:R-:W-:Y:S05]  /*4f70*/  ISETP.NE.AND.EX P2, PT, R17, RZ, PT, P2 ;  /* 0x000000ff1100720c */ /* 0x000fea0003f45320 */
[----:B------:R-:W-:Y:S02]  /*4f80*/  USHF.L.U32 UR10, UR10, 0x6, URZ ;  /* 0x000000060a0a7899 */ /* 0x000fe400080006ff */
[----:B------:R-:W-:Y:S10]  /*4f90*/  @!P0 BRA `(.L_x_88) ;  /* 0x00000000002c8947 */ /* 0x000ff40003800000 */
[----:B------:R-:W-:Y:S01]  /*4fa0*/  ISETP.NE.U32.AND P0, PT, R14, RZ, PT ;  /* 0x000000ff0e00720c */ /* 0x000fe20003f05070 */
[----:B------:R-:W-:Y:S03]  /*4fb0*/  IMAD.MOV.U32 R88, RZ, RZ, 0x1 ;  /* 0x00000001ff587424 */ /* 0x000fe600078e00ff */
[----:B------:R-:W-:Y:S11]  /*4fc0*/  ISETP.NE.AND.EX P0, PT, R15, RZ, PT, P0 ;  /* 0x000000ff0f00720c */ /* 0x000ff60003f05300 */
[----:B------:R-:W-:Y:S02]  /*4fd0*/  @!UPT UIADD3 URZ, UPT, UPT, URZ, URZ, URZ ;  /* 0x000000fffffff290 */ /* 0x000fe4000fffe0ff */
[----:B------:R-:W1:Y:S01]  /*4fe0*/  @P0 LDC.64 R8, c[0x0][0xc88] ;  /* 0x00032200ff080b82 */ /* 0x000e620000000a00 */
[----:B--2---:R-:W-:Y:S04]  /*4ff0*/  @P0 IMAD R0, R16, UR44, RZ ;  /* 0x0000002c10000c24 */ /* 0x004fe8000f8e02ff */
[----:B-1----:R-:W-:Y:S04]  /*5000*/  @P0 IMAD.WIDE R8, R0, 0x4, R8 ;  /* 0x0000000400080825 */ /* 0x002fe800078e0208 */
[----:B------:R-:W-:Y:S01]  /*5010*/  HFMA2 R0, -RZ, RZ, 0, 5.9604644775390625e-08 ;  /* 0x00000001ff007431 */ /* 0x000fe200000001ff */
[----:B-----5:R1:W5:Y:S04]  /*5020*/  @P0 LDG.E R49, desc[UR46][R8.64] ;  /* 0x0000002e08310981 */ /* 0x020368000c1e1900 */
[----:B------:R-:W-:Y:S01]  /*5030*/  @!P0 PRMT R88, R0, 0x7610, R88 ;  /* 0x0000761000588816 */ /* 0x000fe20000000058 */
[----:B-1----:R-:W3:Y:S06]  /*5040*/  @!P0 LDC R49, c[0x0][0xc80] ;  /* 0x00032000ff318b82 */ /* 0x002eec0000000800 */
.L_x_88:
[----:B---3-5:R-:W-:Y:S01]  /*5050*/  @!P2 FSETP.EQ.AND P0, PT, R49, RZ, PT ;  /* 0x000000ff3100a20b */ /* 0x028fe20003f02000 */
[----:B------:R-:W-:Y:S01]  /*5060*/  @!UPT UIADD3 URZ, UPT, UPT, URZ, URZ, URZ ;  /* 0x000000fffffff290 */ /* 0x000fe2000fffe0ff */
[----:B------:R-:W-:Y:S11]  /*5070*/  @!P2 BRA `(.L_x_89) ;  /* 0x000000000018a947 */ /* 0x000ff60003800000 */
[----:B------:R-:W-:Y:S02]  /*5080*/  LOP3.LUT P2, RZ, R88, 0xff, RZ, 0xc0, !PT ;  /* 0x000000ff58ff7812 */ /* 0x000fe4000784c0ff */
[----:B------:R-:W-:Y:S04]  /*5090*/  ISETP.NE.U32.AND P0, PT, R14, RZ, PT ;  /* 0x000000ff0e00720c */ /* 0x000fe80003f05070 */
[----:B------:R-:W-:Y:S04]  /*50a0*/  ISETP.NE.AND.EX P0, PT, R15, RZ, PT, P0 ;  /* 0x000000ff0f00720c */ /* 0x000fe80003f05300 */
[----:B------:R-:W-:Y:S03]  /*50b0*/  PLOP3.LUT P0, PT, P0, PT, PT, 0x8, 0x80 ;  /* 0x000000000080781c */ /* 0x000fe6000070e170 */
[----:B------:R-:W-:Y:S11]  /*50c0*/  @P2 FSETP.EQ.AND P0, PT, R49, RZ, PT ;  /* 0x000000ff3100220b */ /* 0x000ff60003f02000 */
[----:B------:R-:W-:Y:S02]  /*50d0*/  @!UPT UIADD3 URZ, UPT, UPT, URZ, URZ, URZ ;  /* 0x000000fffffff290 */ /* 0x000fe4000fffe0ff */
.L_x_89:
[----:B------:R-:W-:Y:S01]  /*50e0*/  ULEA UR7, UR8, UR4, 0x3 ;  /* 0x0000000408077291 */ /* 0x000fe2000f8e18ff */
[----:B------:R-:W-:Y:S02]  /*50f0*/  SHF.L.U32 R9, R34, 0x1f, RZ ;  /* 0x0000001f22097819 */ /* 0x000fe400000006ff */
[----:B------:R-:W-:Y:S04]  /*5100*/  ELECT P4, URZ, PT ;  /* 0x0000000000ff782f */ /* 0x000fe80003880000 */
[----:B------:R-:W-:Y:S02]  /*5110*/  PLOP3.LUT P4, PT, P0, P4, PT, 0xf2, 0x2f ;  /* 0x00000000002f781c */ /* 0x000fe40000789e72 */
[----:B------:R-:W1:Y:S11]  /*5120*/  SYNCS.PHASECHK.TRANS64.TRYWAIT P2, [UR7+0x98], R9 ;  /* 0x00009809ff0075a7 */ /* 0x000e760008041107 */
[----:B------:R-:W-:Y:S05]  /*5130*/  @!P4 IADD3 R8, P0, PT, R32, 0x980, RZ ;  /* 0x000009802008c810 */ /* 0x000fea0007f1e0ff */
[----:B--2---:R-:W-:Y:S01]  /*5140*/  @!P4 IMAD.X R2, RZ, RZ, R33, P0 ;  /* 0x000000ffff02c224 */ /* 0x004fe200000e0621 */
[----:B-1----:R-:W-:Y:S07]  /*5150*/  @!P2 BRA `(.L_x_90) ;  /* 0x0000003800c0a947 */ /* 0x002fee0003800000 */
.L_x_165:
[----:B------:R-:W2:Y:S01]  /*5160*/  LDC.64 R12, c[0x0][0xf18] ;  /* 0x0003c600ff0c7b82 */ /* 0x000ea20000000a00 */
[----:B------:R-:W-:Y:S01]  /*5170*/  @!P4 R2UR UR5, R2 ;  /* 0x000000000205c2ca */ /* 0x000fe200000e0000 */
[----:B------:R-:W-:Y:S01]  /*5180*/  VOTEU.ALL UP1, P4 ;  /* 0x0000000000ff7886 */ /* 0x000fe20002020000 */
[----:B------:R-:W-:Y:S01]  /*5190*/  @!P4 R2UR UR9, R8 ;  /* 0x000000000809c2ca */ /* 0x000fe200000e0000 */
[----:B------:R-:W-:Y:S01]  /*51a0*/  UIADD3 UR6, UPT, UPT, UR8, 0x1, URZ ;  /* 0x0000000108067890 */ /* 0x000fe2000fffe0ff */
[----:B-1----:R-:W-:Y:S03]  /*51b0*/  @!P4 IMAD.MOV.U32 R0, RZ, RZ, 0x2000 ;  /* 0x00002000ff00c424 */ /* 0x002fe600078e00ff */
[----:B------:R-:W1:Y:S01]  /*51c0*/  @!P1 LDC R2, c[0x0][0xf0c] ;  /* 0x0003c300ff029b82 */ /* 0x000e620000000800 */
[----:B------:R-:W-:Y:S01]  /*51d0*/  @!UP1 ULEA UR8, UR8, UR4, 0xd ;  /* 0x0000000408089291 */ /* 0x000fe2000f8e68ff */
[----:B------:R-:W-:Y:S01]  /*51e0*/  @P3 SHF.R.U32.HI R29, RZ, 0x10, R21 ;  /* 0x00000010ff1d3819 */ /* 0x000fe20000011615 */
[----:B------:R-:W-:Y:S01]  /*51f0*/  VOTEU.ALL UP0, P4 ;  /* 0x0000000000ff7886 */ /* 0x000fe20002000000 */
[----:B------:R-:W-:Y:S01]  /*5200*/  UMOV UR18, 0x0 ;  /* 0x0000000000127882 */ /* 0x000fe20000000000 */
[----:B------:R-:W-:Y:S01]  /*5210*/  @!UP1 UIADD3 UR8, UPT, UPT, UR8, 0x200, URZ ;  /* 0x0000020008089890 */ /* 0x000fe2000fffe0ff */
[----:B------:R-:W-:Y:S01]  /*5220*/  VIADD R31, R31, 0x1 ;  /* 0x000000011f1f7836 */ /* 0x000fe20000000000 */
[----:B------:R-:W-:Y:S01]  /*5230*/  UMOV UR19, 0x10000000 ;  /* 0x1000000000137882 */ /* 0x000fe20000000000 */
[----:B------:R-:W-:Y:S01]  /*5240*/  IMAD.U32 R9, RZ, RZ, UR5 ;  /* 0x00000005ff097e24 */ /* 0x000fe2000f8e00ff */
[----:B------:R-:W-:Y:S01]  /*5250*/  UMOV UR12, UR44 ;  /* 0x0000002c000c7c82 */ /* 0x000fe20008000000 */
[----:B------:R-:W-:Y:S01]  /*5260*/  IMAD.U32 R8, RZ, RZ, UR9 ;  /* 0x00000009ff087e24 */ /* 0x000fe2000f8e00ff */
[----:B------:R-:W-:Y:S02]  /*5270*/  UIADD3 UR9, UPT, UPT, UR7, 0x80, URZ ;  /* 0x0000008007097890 */ /* 0x000fe4000fffe0ff */
[----:B------:R-:W-:Y:S01]  /*5280*/  @!P4 R2UR UR17, R9 ;  /* 0x000000000911c2ca */ /* 0x000fe200000e0000 */
[----:B------:R-:W-:Y:S01]  /*5290*/  UISETP.NE.AND UP2, UPT, UR6, 0x3, UPT ;  /* 0x000000030600788c */ /* 0x000fe2000bf45270 */
[----:B------:R-:W-:Y:S01]  /*52a0*/  @!P4 R2UR UR16, R8 ;  /* 0x000000000810c2ca */ /* 0x000fe200000e0000 */
[----:B------:R-:W-:Y:S01]  /*52b0*/  UPRMT UR13, UR45, 0x654, UR9 ;  /* 0x000006542d0d7896 */ /* 0x000fe20008000009 */
[----:B------:R-:W3:Y:S01]  /*52c0*/  LDC.64 R8, c[0x0][0xf10] ;  /* 0x0003c400ff087b82 */ /* 0x000ee20000000a00 */
[----:B------:R-:W-:Y:S02]  /*52d0*/  USEL UR15, URZ, 0x1, UP2 ;  /* 0x00000001ff0f7887 */ /* 0x000fe40009000000 */
[----:B------:R-:W-:Y:S04]  /*52e0*/  USEL UR6, UR6, URZ, UP2 ;  /* 0x000000ff06067287 */ /* 0x000fe80009000000 */
[----:B------:R-:W-:Y:S01]  /*52f0*/  ULEA UR5, UR6, UR4, 0x3 ;  /* 0x0000000406057291 */ /* 0x000fe2000f8e18ff */
[----:B------:R-:W-:Y:S03]  /*5300*/  LOP3.LUT R34, R34, UR15, RZ, 0x3c, !PT ;  /* 0x0000000f22227c12 */ /* 0x000fe6000f8e3cff */
[----:B------:R4:W-:Y:S01]  /*5310*/  @!UP0 UTMALDG.3D [UR8], [UR16], desc[UR18] ;  /* 0x00001208100085b4 */ /* 0x0009e20008011000 */
[----:B------:R5:W-:Y:S01]  /*5320*/  @!P4 SYNCS.ARRIVE.TRANS64.RED.A0TR RZ, [UR7+0x80], R0 ;  /* 0x00008000ffffc9a7 */ /* 0x000be20008300407 */
[----:B------:R-:W-:Y:S01]  /*5330*/  SHF.L.U32 R24, R34, 0x1f, RZ ;  /* 0x0000001f22187819 */ /* 0x000fe200000006ff */
[C---:B---3--:R-:W-:Y:S01]  /*5340*/  @!P1 IMAD.HI.U32 R8, R11.reuse, R8, RZ ;  /* 0x000000080b089227 */ /* 0x048fe200078e00ff */
[----:B--2---:R-:W-:Y:S02]  /*5350*/  @!P1 ISETP.NE.AND P0, PT, R12, 0x1, PT ;  /* 0x000000010c00980c */ /* 0x004fe40003f05270 */
[----:B-1----:R-:W-:Y:S01]  /*5360*/  @!P1 ISETP.NE.AND P2, PT, R2, 0x1, PT ;  /* 0x000000010200980c */ /* 0x002fe20003f45270 */
[----:B------:R-:W-:Y:S01]  /*5370*/  SYNCS.ARRIVE.TRANS64.RED.A1T0 RZ, [UR13], RZ ;  /* 0x000000ffffff79a7 */ /* 0x000fe2000810040d */
[C---:B------:R-:W-:Y:S01]  /*5380*/  @!P1 IMAD.HI.U32 R13, R10.reuse, R13, RZ ;  /* 0x0000000d0a0d9227 */ /* 0x040fe200078e00ff */
[----:B------:R-:W-:Y:S04]  /*5390*/  @!P1 SHF.R.U32.HI R8, RZ, R9, R8 ;  /* 0x00000009ff089219 */ /* 0x000fe80000011608 */
[----:B------:R-:W-:Y:S01]  /*53a0*/  @!P1 SEL R8, R11, R8, !P2 ;  /* 0x000000080b089207 */ /* 0x000fe20005000000 */
[----:B------:R-:W1:Y:S01]  /*53b0*/  SYNCS.PHASECHK.TRANS64.TRYWAIT P5, [UR5+0x98], R24 ;  /* 0x00009818ff0075a7 */ /* 0x000e6200080a1105 */
[----:B-----5:R-:W2:Y:S02]  /*53c0*/  @!P1 LDC R0, c[0x0][0xf20] ;  /* 0x0003c800ff009b82 */ /* 0x020ea40000000800 */
[----:B--2---:R-:W-:Y:S04]  /*53d0*/  @!P1 SHF.R.U32.HI R0, RZ, R0, R13 ;  /* 0x00000000ff009219 */ /* 0x004fe8000001160d */
[----:B------:R-:W-:Y:S05]  /*53e0*/  @!P1 SEL R9, R10, R0, !P0 ;  /* 0x000000000a099207 */ /* 0x000fea0004000000 */
[----:B------:R-:W-:Y:S02]  /*53f0*/  @!P1 IMAD.IADD R0, R9, 0x1, -R8 ;  /* 0x0000000109009824 */ /* 0x000fe400078e0a08 */
[----:B------:R-:W-:Y:S02]  /*5400*/  @!P1 IMAD.IADD R8, R8, 0x1, -R9 ;  /* 0x0000000108089824 */ /* 0x000fe400078e0a09 */
[----:B------:R-:W-:Y:S02]  /*5410*/  @!P1 IMAD R11, R0, R2, R11 ;  /* 0x00000002000b9224 */ /* 0x000fe400078e020b */
[----:B------:R-:W-:Y:S01]  /*5420*/  @!P1 IMAD R10, R8, R12, R10 ;  /* 0x0000000c080a9224 */ /* 0x000fe200078e020a */
[----:B-1--4-:R-:W-:Y:S06]  /*5430*/  @!P5 BRA `(.L_x_91) ;  /* 0x000000380020d947 */ /* 0x012fec0003800000 */
.L_x_167:
[----:B------:R-:W-:Y:S01]  /*5440*/  UIADD3 UR9, UPT, UPT, UR5, 0x80, URZ ;  /* 0x0000008005097890 */ /* 0x000fe2000fffe0ff */
[----:B------:R-:W-:Y:S01]  /*5450*/  @!P4 IADD3 R2, P0, PT, R32, 0x980, RZ ;  /* 0x000009802002c810 */ /* 0x000fe20007f1e0ff */
[----:B------:R-:W-:Y:S01]  /*5460*/  VOTEU.ALL UP0, P4 ;  /* 0x0000000000ff7886 */ /* 0x000fe20002000000 */
[----:B------:R-:W-:Y:S01]  /*5470*/  UMOV UR18, 0x0 ;  /* 0x0000000000127882 */ /* 0x000fe20000000000 */
[----:B------:R-:W-:Y:S01]  /*5480*/  UMOV UR19, 0x10000000 ;  /* 0x1000000000137882 */ /* 0x000fe20000000000 */
[----:B------:R-:W-:Y:S01]  /*5490*/  @!P4 R2UR UR8, R2 ;  /* 0x000000000208c2ca */ /* 0x000fe200000e0000 */
[----:B-1----:R-:W-:Y:S01]  /*54a0*/  @!P4 IMAD.X R0, RZ, RZ, R33, P0 ;  /* 0x000000ffff00c224 */ /* 0x002fe200000e0621 */
[----:B------:R-:W-:Y:S01]  /*54b0*/  @!UP0 UIADD3 UR10, UPT, UPT, UR10, 0x20, URZ ;  /* 0x000000200a0a8890 */ /* 0x000fe2000fffe0ff */
[----:B------:R-:W-:Y:S01]  /*54c0*/  ISETP.NE.AND P0, PT, R31, 0x2, PT ;  /* 0x000000021f00780c */ /* 0x000fe20003f05270 */
[----:B------:R-:W-:Y:S01]  /*54d0*/  UMOV UR12, UR44 ;  /* 0x0000002c000c7c82 */ /* 0x000fe20008000000 */
[----:B------:R-:W-:Y:S01]  /*54e0*/  @P3 R2UR UR44, R29 ;  /* 0x000000001d2c32ca */ /* 0x000fe200000e0000 */
[----:B------:R-:W-:Y:S01]  /*54f0*/  IMAD.IADD R24, R10, 0x1, R86 ;  /* 0x000000010a187824 */ /* 0x000fe200078e0256 */
[----:B------:R-:W-:Y:S01]  /*5500*/  @!P4 R2UR UR7, R0 ;  /* 0x000000000007c2ca */ /* 0x000fe200000e0000 */
[----:B------:R-:W-:Y:S01]  /*5510*/  IMAD.IADD R0, R11, 0x1, R87 ;  /* 0x000000010b007824 */ /* 0x000fe200078e0257 */
[----:B------:R-:W-:Y:S04]  /*5520*/  SEL R31, R31, RZ, P0 ;  /* 0x000000ff1f1f7207 */ /* 0x000fe80000000000 */
[----:B------:R-:W-:Y:S01]  /*5530*/  IMAD.U32 R8, RZ, RZ, UR8 ;  /* 0x00000008ff087e24 */ /* 0x000fe2000f8e00ff */
[----:B------:R-:W-:Y:S02]  /*5540*/  R2UR UR27, R0 ;  /* 0x00000000001b72ca */ /* 0x000fe400000e0000 */
[----:B------:R-:W-:Y:S02]  /*5550*/  SEL R0, RZ, 0x1, P0 ;  /* 0x00000001ff007807 */ /* 0x000fe40000000000 */
[----:B------:R-:W-:Y:S02]  /*5560*/  @!P4 R2UR UR16, R8 ;  /* 0x000000000810c2ca */ /* 0x000fe400000e0000 */
[----:B------:R-:W-:Y:S01]  /*5570*/  IMAD.U32 R9, RZ, RZ, UR7 ;  /* 0x00000007ff097e24 */ /* 0x000fe2000f8e00ff */
[----:B------:R-:W-:Y:S01]  /*5580*/  @!UP0 ULEA UR7, UR6, UR4, 0xd ;  /* 0x0000000406078291 */ /* 0x000fe2000f8e68ff */
[----:B------:R-:W-:Y:S01]  /*5590*/  LOP3.LUT R30, R30, R0, RZ, 0x3c, !PT ;  /* 0x000000001e1e7212 */ /* 0x000fe200078e3cff */
[----:B------:R-:W-:Y:S02]  /*55a0*/  UIADD3 UR6, UPT, UPT, UR6, 0x1, URZ ;  /* 0x0000000106067890 */ /* 0x000fe4000fffe0ff */
[----:B------:R-:W-:Y:S01]  /*55b0*/  @!P4 R2UR UR17, R9 ;  /* 0x000000000911c2ca */ /* 0x000fe200000e0000 */
[----:B------:R-:W-:Y:S01]  /*55c0*/  @!UP0 UIADD3 UR8, UPT, UPT, UR7, 0x200, URZ ;  /* 0x0000020007088890 */ /* 0x000fe2000fffe0ff */
[----:B------:R-:W-:Y:S01]  /*55d0*/  VOTEU.ALL UP0, P4 ;  /* 0x0000000000ff7886 */ /* 0x000fe20002000000 */
[----:B------:R-:W-:Y:S10]  /*55e0*/  UPRMT UR7, UR45, 0x654, UR9 ;  /* 0x000006542d077896 */ /* 0x000ff40008000009 */
[----:B------:R1:W-:Y:S01]  /*55f0*/  @!UP0 UTMALDG.3D [UR8], [UR16], desc[UR18] ;  /* 0x00001208100085b4 */ /* 0x0003e20008011000 */
[----:B------:R2:W-:Y:S01]  /*5600*/  @!P4 SYNCS.ARRIVE.TRANS64.RED.A0TR RZ, [UR5+0x80], R28 ;  /* 0x0000801cffffc9a7 */ /* 0x0005e20008300405 */
[----:B------:R-:W-:Y:S04]  /*5610*/  UISETP.NE.AND UP0, UPT, UR6, 0x3, UPT ;  /* 0x000000030600788c */ /* 0x000fe8000bf05270 */
[----:B------:R-:W-:Y:S06]  /*5620*/  USEL UR5, URZ, 0x1, UP0 ;  /* 0x00000001ff057887 */ /* 0x000fec0008000000 */
[----:B------:R-:W-:Y:S01]  /*5630*/  LOP3.LUT R34, R34, UR5, RZ, 0x3c, !PT ;  /* 0x0000000522227c12 */ /* 0x000fe2000f8e3cff */
[----:B------:R-:W-:Y:S01]  /*5640*/  SYNCS.ARRIVE.TRANS64.RED.A1T0 RZ, [UR7], RZ ;  /* 0x000000ffffff79a7 */ /* 0x000fe20008100407 */
[----:B-1----:R-:W-:Y:S02]  /*5650*/  USEL UR8, UR6, URZ, UP0 ;  /* 0x000000ff06087287 */ /* 0x002fe40008000000 */
[----:B------:R-:W-:Y:S01]  /*5660*/  UPLOP3.LUT UP0, UPT, UPT, UPT, UPT, 0x80, 0x8 ;  /* 0x000000000008789c */ /* 0x000fe20003f0f070 */
[----:B------:R-:W-:Y:S10]  /*5670*/  @P3 BRA `(.L_x_92) ;  /* 0xfffffff4001c3947 */ /* 0x000ff4000383ffff */
[----:B------:R-:W-:Y:S01]  /*5680*/  UIADD3 UR4, UPT, UPT, UR4, 0x98, URZ ;  /* 0x0000009804047890 */ /* 0x000fe2000fffe0ff */
[----:B------:R-:W-:-:S03]  /*5690*/  SHF.L.U32 R2, R34, 0x1f, RZ ;  /* 0x0000001f22027819 */ /* 0x000fc600000006ff */
[----:B------:R-:W-:-:S09]  /*56a0*/  ULEA UR5, UR8, UR4, 0x3 ;  /* 0x0000000408057291 */ /* 0x000fd2000f8e18ff */
[----:B------:R-:W1:Y:S02]  /*56b0*/  SYNCS.PHASECHK.TRANS64.TRYWAIT P0, [UR5], R2 ;  /* 0x00000002ff0075a7 */ /* 0x000e640008001105 */
[----:B-1----:R-:W-:Y:S05]  /*56c0*/  @!P0 BRA `(.L_x_93) ;  /* 0x0000003400948947 */ /* 0x002fea0003800000 */
.L_x_169:
        /* <DEDUP_REMOVED lines=9> */
.L_x_171:
[----:B------:R-:W-:-:S04]  /*5760*/  UIADD3 UR6, UPT, UPT, UR6, 0x1, URZ ;  /* 0x0000000106067890 */ /* 0x000fc8000fffe0ff */
[----:B------:R-:W-:-:S04]  /*5770*/  UISETP.NE.AND UP0, UPT, UR6, 0x3, UPT ;  /* 0x000000030600788c */ /* 0x000fc8000bf05270 */
[----:B------:R-:W-:Y:S02]  /*5780*/  USEL UR5, URZ, 0x1, UP0 ;  /* 0x00000001ff057887 */ /* 0x000fe40008000000 */
[----:B------:R-:W-:-:S04]  /*5790*/  USEL UR6, UR6, URZ, UP0 ;  /* 0x000000ff06067287 */ /* 0x000fc80008000000 */
[----:B------:R-:W-:Y:S01]  /*57a0*/  ULEA UR6, UR6, UR4, 0x3 ;  /* 0x0000000406067291 */ /* 0x000fe2000f8e18ff */
[----:B-1----:R-:W-:-:S04]  /*57b0*/  LOP3.LUT R2, R34, UR5, RZ, 0x3c, !PT ;  /* 0x0000000522027c12 */ /* 0x002fc8000f8e3cff */
[----:B------:R-:W-:Y:S01]  /*57c0*/  SHF.L.U32 R2, R2, 0x1f, RZ ;  /* 0x0000001f02027819 */ /* 0x000fe200000006ff */
[----:B------:R-:W-:-:S07]  /*57d0*/  IMAD.U32 R0, RZ, RZ, UR6 ;  /* 0x00000006ff007e24 */ /* 0x000fce000f8e00ff */
.L_x_95:
[----:B-1----:R1:W3:Y:S02]  /*57e0*/  SYNCS.PHASECHK.TRANS64.TRYWAIT P0, [R0+URZ], R2 ;  /* 0x00000002000075a7 */ /* 0x0022e400080011ff */
[----:B---3--:R-:W-:Y:S05]  /*57f0*/  @!P0 NANOSLEEP.SYNCS 0x989680 ;  /* 0x009896800000895d */ /* 0x008fea0003900000 */
[----:B------:R-:W3:Y:S02]  /*5800*/  @!P0 SYNCS.PHASECHK.TRANS64 P0, [R0+URZ], R2 ;  /* 0x00000002000085a7 */ /* 0x000ee400080010ff */
[----:B---3--:R-:W-:Y:S05]  /*5810*/  @P0 EXIT ;  /* 0x000000000000094d */ /* 0x008fea0003800000 */
[----:B------:R-:W-:Y:S05]  /*5820*/  BRA `(.L_x_95) ;  /* 0xfffffffc00ec7947 */ /* 0x000fea000383ffff */
.L_x_83:
[----:B------:R-:W-:-:S06]  /*5830*/  UISETP.GE.AND UP0, UPT, UR6, 0x4, UPT ;  /* 0x000000040600788c */ /* 0x000fcc000bf06270 */
[----:B------:R-:W-:-:S13]  /*5840*/  PLOP3.LUT P0, PT, PT, PT, UP0, 0x80, 0x8 ;  /* 0x000000000008781c */ /* 0x000fda0003f0f008 */
[----:B---3--:R-:W-:Y:S05]  /*5850*/  @!P0 EXIT ;  /* 0x000000000000894d */ /* 0x008fea0003800000 */
[----:B------:R-:W-:Y:S01]  /*5860*/  BAR.SYNC.DEFER_BLOCKING 0x6, 0xa0 ;  /* 0x0182800000007b1d */ /* 0x000fe20000010000 */
[C---:B------:R-:W-:Y:S01]  /*5870*/  IMAD.SHL.U32 R2, R93.reuse, 0x20, RZ ;  /* 0x000000205d027824 */ /* 0x040fe200078e00ff */
[C---:B------:R-:W-:Y:S01]  /*5880*/  LOP3.LUT R94, R93.reuse, 0x2, RZ, 0xc0, !PT ;  /* 0x000000025d5e7812 */ /* 0x040fe200078ec0ff */
[C---:B------:R-:W-:Y:S01]  /*5890*/  IMAD.SHL.U32 R99, R93.reuse, 0x4, RZ ;  /* 0x000000045d637824 */ /* 0x040fe200078e00ff */
[C---:B------:R-:W-:Y:S01]  /*58a0*/  LOP3.LUT R100, R93.reuse, 0x60, RZ, 0xc0, !PT ;  /* 0x000000605d647812 */ /* 0x040fe200078ec0ff */
[C---:B------:R-:W-:Y:S01]  /*58b0*/  IMAD.U32 R46, R93.reuse, 0x10000, RZ ;  /* 0x000100005d2e7824 */ /* 0x040fe200078e00ff */
[----:B------:R-:W-:Y:S02]  /*58c0*/  UMOV UR49, 0x400 ;  /* 0x0000040000317882 */ /* 0x000fe40000000000 */
[----:B------:R-:W1:Y:S01]  /*58d0*/  LDC R91, c[0x0][0x370] ;  /* 0x0000dc00ff5b7b82 */ /* 0x000e620000000800 */
[----:B------:R-:W-:Y:S01]  /*58e0*/  ULEA UR49, UR45, UR49, 0x18 ;  /* 0x000000312d317291 */ /* 0x000fe2000f8ec0ff */
[----:B------:R-:W-:Y:S01]  /*58f0*/  LOP3.LUT R3, R2, 0xc0, RZ, 0xc0, !PT ;  /* 0x000000c002037812 */ /* 0x000fe200078ec0ff */
[----:B------:R-:W-:Y:S01]  /*5900*/  IMAD.MOV.U32 R45, RZ, RZ, RZ ;  /* 0x000000ffff2d7224 */ /* 0x000fe200078e00ff */
[----:B------:R-:W-:Y:S01]  /*5910*/  LOP3.LUT R93, R93, 0x4, RZ, 0xc0, !PT ;  /* 0x000000045d5d7812 */ /* 0x000fe200078ec0ff */
[----:B------:R-:W-:Y:S01]  /*5920*/  UIADD3 UR53, UPT, UPT, UR49, 0x200, URZ ;  /* 0x0000020031357890 */ /* 0x000fe2000fffe0ff */
[----:B------:R-:W-:-:S02]  /*5930*/  LOP3.LUT R99, R3, 0x18, R99, 0xf8, !PT ;  /* 0x0000001803637812 */ /* 0x000fc400078ef863 */
[----:B------:R-:W-:Y:S01]  /*5940*/  CS2R R96, SRZ ;  /* 0x0000000000607805 */ /* 0x000fe2000001ff00 */
[----:B------:R-:W2:Y:S01]  /*5950*/  LDC R42, c[0x0][0xf0c] ;  /* 0x0003c300ff2a7b82 */ /* 0x000ea20000000800 */
[----:B------:R-:W-:Y:S01]  /*5960*/  LOP3.LUT R46, R46, 0x600000, RZ, 0xc0, !PT ;  /* 0x006000002e2e7812 */ /* 0x000fe200078ec0ff */
[----:B------:R-:W-:Y:S01]  /*5970*/  IMAD.MOV.U32 R103, RZ, RZ, RZ ;  /* 0x000000ffff677224 */ /* 0x000fe200078e00ff */
[----:B------:R-:W-:Y:S01]  /*5980*/  IADD3 R98, PT, PT, -R93, 0x2, RZ ;  /* 0x000000025d627810 */ /* 0x000fe20007ffe1ff */
[----:B------:R-:W-:Y:S01]  /*5990*/  IMAD.MOV R94, RZ, RZ, -R94 ;  /* 0x000000ffff5e7224 */ /* 0x000fe200078e0a5e */
[----:B------:R-:W-:Y:S01]  /*59a0*/  LOP3.LUT R99, R99, 0xf20, R2, 0xf8, !PT ;  /* 0x00000f2063637812 */ /* 0x000fe200078ef802 */
[----:B------:R-:W-:Y:S01]  /*59b0*/  IMAD.MOV R93, RZ, RZ, -R93 ;  /* 0x000000ffff5d7224 */ /* 0x000fe200078e0a5d */
[----:B------:R-:W3:Y:S01]  /*59c0*/  LDCU.64 UR54, c[0x0][0x348] ;  /* 0x00006900ff3677ac */ /* 0x000ee20008000a00 */
[----:B------:R-:W4:Y:S01]  /*59d0*/  LDC R89, c[0x0][0xf20] ;  /* 0x0003c800ff597b82 */ /* 0x000f220000000800 */
[----:B------:R-:W3:Y:S01]  /*59e0*/  LDS R0, [UR49+0x150] ;  /* 0x00015031ff007984 */ /* 0x000ee20008000800 */
[----:B------:R-:W-:Y:S01]  /*59f0*/  IMAD.SHL.U32 R98, R98, 0x10, RZ ;  /* 0x0000001062627824 */ /* 0x000fe200078e00ff */
[----:B------:R-:W-:Y:S01]  /*5a00*/  LEA R99, R99, UR53, 0x1 ;  /* 0x0000003563637c11 */ /* 0x000fe2000f8e08ff */
[----:B------:R-:W-:Y:S01]  /*5a10*/  UMOV UR52, 0x1 ;  /* 0x0000000100347882 */ /* 0x000fe20000000000 */
[----:B------:R-:W-:Y:S01]  /*5a20*/  UMOV UR56, URZ ;  /* 0x000000ff00387c82 */ /* 0x000fe20008000000 */
[----:B------:R-:W1:Y:S02]  /*5a30*/  LDCU.64 UR40, c[0x0][0xc88] ;  /* 0x00019100ff2877ac */ /* 0x000e640008000a00 */
[----:B------:R-:W1:Y:S01]  /*5a40*/  LDC R41, c[0x0][0xf30] ;  /* 0x0003cc00ff297b82 */ /* 0x000e620000000800 */
[----:B------:R-:W1:Y:S01]  /*5a50*/  LDCU.64 UR42, c[0x0][0xc90] ;  /* 0x00019200ff2a77ac */ /* 0x000e620008000a00 */
[----:B------:R-:W-:Y:S01]  /*5a60*/  UMOV UR51, URZ ;  /* 0x000000ff00337c82 */ /* 0x000fe20008000000 */
[----:B------:R-:W-:-:S05]  /*5a70*/  UMOV UR50, URZ ;  /* 0x000000ff00327c82 */ /* 0x000fca0008000000 */
[----:B------:R-:W1:Y:S08]  /*5a80*/  LDC.64 R84, c[0x0][0xf10] ;  /* 0x0003c400ff547b82 */ /* 0x000e700000000a00 */
[----:B------:R-:W1:Y:S08]  /*5a90*/  LDC.64 R38, c[0x0][0xf18] ;  /* 0x0003c600ff267b82 */ /* 0x000e700000000a00 */
[----:B------:R-:W1:Y:S08]  /*5aa0*/  LDC.64 R36, c[0x0][0xf28] ;  /* 0x0003ca00ff247b82 */ /* 0x000e700000000a00 */
[----:B------:R-:W1:Y:S01]  /*5ab0*/  LDC.64 R82, c[0x0][0xcb0] ;  /* 0x00032c00ff527b82 */ /* 0x000e620000000a00 */
[----:B---3--:R-:W-:-:S07]  /*5ac0*/  IMAD.IADD R46, R0, 0x1, R46 ;  /* 0x00000001002e7824 */ /* 0x008fce00078e022e */
[----:B------:R-:W3:Y:S08]  /*5ad0*/  LDC.64 R80, c[0x0][0xca8] ;  /* 0x00032a00ff507b82 */ /* 0x000ef00000000a00 */
[----:B--2-4-:R-:W1:Y:S02]  /*5ae0*/  LDC R90, c[0x0][0x374] ;  /* 0x0000dd00ff5a7b82 */ /* 0x014e640000000800 */
.L_x_126:
[C---:B------:R-:W-:Y:S02]  /*5af0*/  LEA R0, R103.reuse, UR49, 0x3 ;  /* 0x0000003167007c11 */ /* 0x040fe4000f8e18ff */
[----:B------:R-:W-:Y:S02]  /*5b00*/  SHF.L.U32 R2, R96, 0x1f, RZ ;  /* 0x0000001f60027819 */ /* 0x000fe400000006ff */
[----:B------:R-:W-:Y:S02]  /*5b10*/  LEA R16, R103, UR49, 0x4 ;  /* 0x0000003167107c11 */ /* 0x000fe4000f8e20ff */
[----:B------:R-:W2:Y:S02]  /*5b20*/  SYNCS.PHASECHK.TRANS64.TRYWAIT P0, [R0+URZ+0xc0], R2 ;  /* 0x0000c002000075a7 */ /* 0x000ea400080011ff */
[----:B--2---:R-:W-:Y:S05]  /*5b30*/  @!P0 BRA `(.L_x_96) ;  /* 0x0000003000a88947 */ /* 0x004fea0003800000 */
.L_x_172:
[----:B------:R-:W4:Y:S01]  /*5b40*/  LDC.64 R10, c[0x0][0xf10] ;  /* 0x0003c400ff0a7b82 */ /* 0x000f220000000a00 */
[----:B------:R-:W3:Y:S01]  /*5b50*/  LDS.128 R16, [R16+0x130] ;  /* 0x0001300010107984 */ /* 0x000ee20000000c00 */
[----:B-1----:R-:W-:Y:S01]  /*5b60*/  ISETP.NE.AND P1, PT, R41, 0x1, PT ;  /* 0x000000012900780c */ /* 0x002fe20003f25270 */
[----:B--2---:R-:W-:Y:S01]  /*5b70*/  VIADD R0, R0, 0xd0 ;  /* 0x000000d000007836 */ /* 0x004fe20000000000 */
[----:B------:R-:W-:Y:S04]  /*5b80*/  ISETP.GE.AND P0, PT, R40, 0x1, PT ;  /* 0x000000012800780c */ /* 0x000fe80003f06270 */
[----:B------:R-:W1:Y:S01]  /*5b90*/  LDC.64 R8, c[0x0][0xf18] ;  /* 0x0003c600ff087b82 */ /* 0x000e620000000a00 */
[----:B------:R-:W-:Y:S01]  /*5ba0*/  PRMT R0, RZ, 0x654, R0 ;  /* 0x00000654ff007816 */ /* 0x000fe20000000000 */
[----:B------:R-:W-:Y:S01]  /*5bb0*/  @!PT LDS RZ, [RZ] ;  /* 0x00000000fffff984 */ /* 0x000fe20000000800 */
[----:B------:R-:W-:Y:S01]  /*5bc0*/  @!PT LDS RZ, [RZ] ;  /* 0x00000000fffff984 */ /* 0x000fe20000000800 */
[----:B------:R-:W-:Y:S01]  /*5bd0*/  @!PT LDS RZ, [RZ] ;  /* 0x00000000fffff984 */ /* 0x000fe20000000800 */
[----:B------:R-:W-:Y:S01]  /*5be0*/  @!PT LDS RZ, [RZ] ;  /* 0x00000000fffff984 */ /* 0x000fe20000000800 */
[----:B------:R2:W-:Y:S06]  /*5bf0*/  MEMBAR.ALL.CTA ;  /* 0x0000000000007992 */ /* 0x0005ec0000008000 */
[----:B--2---:R-:W2:Y:S01]  /*5c00*/  FENCE.VIEW.ASYNC.S ;  /* 0x00000000000073c6 */ /* 0x004ea20000000000 */
[----:B------:R-:W1:Y:S08]  /*5c10*/  @!P1 LDC R12, c[0x0][0xf20] ;  /* 0x0003c800ff0c9b82 */ /* 0x000e700000000800 */
[----:B------:R-:W1:Y:S01]  /*5c20*/  @!P1 LDC R7, c[0x0][0xf0c] ;  /* 0x0003c300ff079b82 */ /* 0x000e620000000800 */
[----:B--2---:R2:W-:Y:S01]  /*5c30*/  SYNCS.ARRIVE.TRANS64.RED.A1T0 RZ, [R0+URZ], RZ ;  /* 0x000000ff00ff79a7 */ /* 0x0045e200081004ff */
[----:B---3--:R-:W-:Y:S04]  /*5c40*/  LOP3.LUT P4, RZ, R18, 0x1, RZ, 0xc0, !PT ;  /* 0x0000000112ff7812 */ /* 0x008fe8000788c0ff */
[----:B------:R-:W-:Y:S09]  /*5c50*/  P2R R101, PR, RZ, 0x10 ;  /* 0x00000010ff657803 */ /* 0x000ff20000000000 */
[----:B------:R-:W-:Y:S02]  /*5c60*/  @P4 MOV R44, R16 ;  /* 0x00000010002c4202 */ /* 0x000fe40000000f00 */
[----:B------:R-:W-:Y:S01]  /*5c70*/  @P4 LOP3.LUT R43, R17, 0xffff, RZ, 0xc0, !PT ;  /* 0x0000ffff112b4812 */ /* 0x000fe200078ec0ff */
[----:B--2-4-:R-:W-:Y:S06]  /*5c80*/  @!P0 BRA `(.L_x_97) ;  /* 0x0000000000a48947 */ /* 0x014fec0003800000 */
[----:B------:R-:W-:Y:S01]  /*5c90*/  IMAD.HI.U32 R0, R90, R39, RZ ;  /* 0x000000275a007227 */ /* 0x000fe200078e00ff */
[----:B------:R-:W-:Y:S02]  /*5ca0*/  ISETP.NE.AND P0, PT, R38, 0x1, PT ;  /* 0x000000012600780c */ /* 0x000fe40003f05270 */
[----:B------:R-:W-:Y:S01]  /*5cb0*/  ISETP.NE.AND P2, PT, R40, 0x1, PT ;  /* 0x000000012800780c */ /* 0x000fe20003f45270 */
[----:B------:R-:W-:Y:S01]  /*5cc0*/  IMAD.HI.U32 R4, R91, R84, RZ ;  /* 0x000000545b047227 */ /* 0x000fe200078e00ff */
[----:B------:R-:W-:Y:S02]  /*5cd0*/  SHF.R.U32.HI R0, RZ, R89, R0 ;  /* 0x00000059ff007219 */ /* 0x000fe40000011600 */
[----:B------:R-:W-:Y:S01]  /*5ce0*/  ISETP.NE.AND P3, PT, R42, 0x1, PT ;  /* 0x000000012a00780c */ /* 0x000fe20003f65270 */
[----:B------:R-:W-:Y:S01]  /*5cf0*/  IMAD.HI.U32 R6, R43, R39, RZ ;  /* 0x000000272b067227 */ /* 0x000fe200078e00ff */
[-C--:B------:R-:W-:Y:S02]  /*5d00*/  SHF.R.U32.HI R4, RZ, R85.reuse, R4 ;  /* 0x00000055ff047219 */ /* 0x080fe40000011604 */
        /* <DEDUP_REMOVED lines=14> */
[C---:B------:R-:W-:Y:S03]  /*5df0*/  IMAD.HI.U32 R0, R3.reuse, R36, RZ ;  /* 0x0000002403007227 */ /* 0x040fe600078e00ff */
[C---:B------:R-:W-:Y:S02]  /*5e00*/  ISETP.GE.OR P0, PT, R2.reuse, R5, P0 ;  /* 0x000000050200720c */ /* 0x040fe40000706670 */
[----:B------:R-:W-:Y:S04]  /*5e10*/  SHF.R.U32.HI R0, RZ, R37, R0 ;  /* 0x00000025ff007219 */ /* 0x000fe80000011600 */
[C---:B------:R-:W-:Y:S05]  /*5e20*/  SEL R6, R3.reuse, R0, !P2 ;  /* 0x0000000003067207 */ /* 0x040fea0005000000 */
        /* <DEDUP_REMOVED lines=14> */
[----:B------:R-:W-:Y:S07]  /*5f10*/  IMAD R43, R3, R38, R43 ;  /* 0x00000026032b7224 */ /* 0x000fee00078e022b */
.L_x_97:
[----:B------:R-:W-:Y:S01]  /*5f20*/  @!P1 IMAD.HI.U32 R0, R44, R10, RZ ;  /* 0x0000000a2c009227 */ /* 0x000fe200078e00ff */
[----:B-1----:R-:W-:Y:S01]  /*5f30*/  @!P1 ISETP.NE.AND P0, PT, R8, 0x1, PT ;  /* 0x000000010800980c */ /* 0x002fe20003f05270 */
[----:B------:R-:W-:Y:S01]  /*5f40*/  ULOP3.LUT UP0, URZ, UR53, 0x1b0, URZ, 0xc0, !UPT ;  /* 0x000001b035ff7892 */ /* 0x000fe2000f80c0ff */
[----:B------:R-:W-:Y:S01]  /*5f50*/  @!P1 ISETP.NE.AND P2, PT, R7, 0x1, PT ;  /* 0x000000010700980c */ /* 0x000fe20003f45270 */
[----:B------:R-:W-:Y:S01]  /*5f60*/  @!P1 IMAD.HI.U32 R2, R43, R9, RZ ;  /* 0x000000092b029227 */ /* 0x000fe200078e00ff */
[----:B------:R-:W-:Y:S01]  /*5f70*/  @!P1 SHF.R.U32.HI R0, RZ, R11, R0 ;  /* 0x0000000bff009219 */ /* 0x000fe20000011600 */
[----:B------:R-:W-:Y:S01]  /*5f80*/  USHF.L.U32 UR38, UR27, 0x7, URZ ;  /* 0x000000071b267899 */ /* 0x000fe200080006ff */
[----:B------:R-:W-:Y:S01]  /*5f90*/  R2UR UR37, R24 ;  /* 0x00000000182572ca */ /* 0x000fe200000e0000 */
[----:B------:R-:W-:Y:S01]  /*5fa0*/  VIADD R103, R103, 0x1 ;  /* 0x0000000167677836 */ /* 0x000fe20000000000 */
[----:B------:R-:W-:Y:S02]  /*5fb0*/  @!P1 SHF.R.U32.HI R2, RZ, R12, R2 ;  /* 0x0000000cff029219 */ /* 0x000fe40000011602 */
[----:B------:R-:W-:Y:S02]  /*5fc0*/  @!P1 SEL R3, R44, R0, !P2 ;  /* 0x000000002c039207 */ /* 0x000fe40005000000 */
[----:B------:R-:W-:Y:S02]  /*5fd0*/  @!P1 SEL R2, R43, R2, !P0 ;  /* 0x000000022b029207 */ /* 0x000fe40004000000 */
[----:B------:R-:W-:Y:S03]  /*5fe0*/  @P4 SHF.R.U32.HI R95, RZ, 0x10, R17 ;  /* 0x00000010ff5f4819 */ /* 0x000fe60000011611 */
[----:B------:R-:W-:Y:S02]  /*5ff0*/  @!P1 IMAD.IADD R0, R2, 0x1, -R3 ;  /* 0x0000000102009824 */ /* 0x000fe400078e0a03 */
[----:B------:R-:W-:Y:S01]  /*6000*/  @!P1 IMAD.IADD R2, R3, 0x1, -R2 ;  /* 0x0000000103029824 */ /* 0x000fe200078e0a02 */
[----:B------:R-:W-:Y:S01]  /*6010*/  USHF.L.U32 UR37, UR37, 0x6, URZ ;  /* 0x0000000625257899 */ /* 0x000fe200080006ff */
[----:B------:R-:W-:Y:S02]  /*6020*/  @!P1 IMAD R44, R0, R7, R44 ;  /* 0x00000007002c9224 */ /* 0x000fe400078e022c */
[----:B------:R-:W-:Y:S01]  /*6030*/  @!P1 IMAD R43, R2, R8, R43 ;  /* 0x00000008022b9224 */ /* 0x000fe200078e022b */
[----:B------:R-:W-:Y:S08]  /*6040*/  BRA.U !UP0, `(.L_x_98) ;  /* 0x00000001087c7547 */ /* 0x000ff0000b800000 */
[----:B------:R-:W1:Y:S01]  /*6050*/  LDCU.64 UR8, c[0x4][0x80] ;  /* 0x01001000ff0877ac */ /* 0x000e620008000a00 */
[----:B------:R-:W-:Y:S01]  /*6060*/  MOV R2, 0x0 ;  /* 0x0000000000027802 */ /* 0x000fe20000000f00 */
[----:B------:R-:W-:Y:S02]  /*6070*/  HFMA2 R12, -RZ, RZ, 0, 5.9604644775390625e-08 ;  /* 0x00000001ff0c7431 */ /* 0x000fe400000001ff */
[----:B------:R-:W-:Y:S01]  /*6080*/  IMAD.MOV.U32 R8, RZ, RZ, 0x70 ;  /* 0x00000070ff087424 */ /* 0x000fe200078e00ff */
[----:B------:R2:W3:Y:S01]  /*6090*/  LDC.64 R14, c[0x4][R2] ;  /* 0x01000000020e7b82 */ /* 0x0004e20000000a00 */
[----:B------:R-:W4:Y:S01]  /*60a0*/  LDCU.64 UR6, c[0x4][0x88] ;  /* 0x01001100ff0677ac */ /* 0x000f220008000a00 */
[----:B------:R-:W-:Y:S01]  /*60b0*/  IMAD.MOV.U32 R13, RZ, RZ, RZ ;  /* 0x000000ffff0d7224 */ /* 0x000fe200078e00ff */
[----:B------:R-:W2:Y:S01]  /*60c0*/  LDCU.64 UR4, c[0x4][0x8] ;  /* 0x01000100ff0477ac */ /* 0x000ea20008000a00 */
[----:B-1----:R-:W-:Y:S01]  /*60d0*/  MOV R5, UR9 ;  /* 0x0000000900057c02 */ /* 0x002fe20008000f00 */
[----:B------:R-:W-:Y:S01]  /*60e0*/  IMAD.U32 R4, RZ, RZ, UR8 ;  /* 0x00000008ff047e24 */ /* 0x000fe2000f8e00ff */
[----:B----4-:R-:W-:Y:S01]  /*60f0*/  MOV R7, UR7 ;  /* 0x0000000700077c02 */ /* 0x010fe20008000f00 */
[----:B------:R-:W-:Y:S01]  /*6100*/  IMAD.U32 R6, RZ, RZ, UR6 ;  /* 0x00000006ff067e24 */ /* 0x000fe2000f8e00ff */
[----:B--2---:R-:W-:Y:S01]  /*6110*/  MOV R11, UR5 ;  /* 0x00000005000b7c02 */ /* 0x004fe20008000f00 */
[----:B------:R-:W-:Y:S02]  /*6120*/  IMAD.U32 R10, RZ, RZ, UR4 ;  /* 0x00000004ff0a7e24 */ /* 0x000fe4000f8e00ff */
[----:B------:R-:W-:Y:S07]  /*6130*/  LEPC R20, `(.L_x_99) ;  /* 0x000000001014794e */ /* 0x000fee0000000000 */
[----:B---3-5:R-:W-:Y:S05]  /*6140*/  CALL.ABS.NOINC R14 ;  /* 0x000000000e007343 */ /* 0x028fea0003c00000 */
.L_x_99:
[----:B------:R-:W1:Y:S01]  /*6150*/  LDCU.64 UR8, c[0x4][0x80] ;  /* 0x01001000ff0877ac */ /* 0x000e620008000a00 */
[----:B------:R-:W2:Y:S01]  /*6160*/  LDC.64 R2, c[0x4][R2] ;  /* 0x0100000002027b82 */ /* 0x000ea20000000a00 */
[----:B------:R-:W-:Y:S02]  /*6170*/  HFMA2 R12, -RZ, RZ, 0, 5.9604644775390625e-08 ;  /* 0x00000001ff0c7431 */ /* 0x000fe400000001ff */
[----:B------:R-:W-:Y:S02]  /*6180*/  IMAD.MOV.U32 R8, RZ, RZ, 0x70 ;  /* 0x00000070ff087424 */ /* 0x000fe400078e00ff */
[----:B------:R-:W-:Y:S01]  /*6190*/  IMAD.MOV.U32 R13, RZ, RZ, RZ ;  /* 0x000000ffff0d7224 */ /* 0x000fe200078e00ff */
[----:B------:R-:W3:Y:S01]  /*61a0*/  LDCU.64 UR6, c[0x4][0x88] ;  /* 0x01001100ff0677ac */ /* 0x000ee20008000a00 */
[----:B------:R-:W4:Y:S01]  /*61b0*/  LDCU.64 UR4, c[0x4][0x8] ;  /* 0x01000100ff0477ac */ /* 0x000f220008000a00 */
[----:B-1----:R-:W-:Y:S02]  /*61c0*/  MOV R4, UR8 ;  /* 0x0000000800047c02 */ /* 0x002fe40008000f00 */
[----:B------:R-:W-:Y:S02]  /*61d0*/  MOV R5, UR9 ;  /* 0x0000000900057c02 */ /* 0x000fe40008000f00 */
[----:B---3--:R-:W-:Y:S01]  /*61e0*/  MOV R7, UR7 ;  /* 0x0000000700077c02 */ /* 0x008fe20008000f00 */
[----:B------:R-:W-:Y:S01]  /*61f0*/  IMAD.U32 R6, RZ, RZ, UR6 ;  /* 0x00000006ff067e24 */ /* 0x000fe2000f8e00ff */
[----:B----4-:R-:W-:Y:S01]  /*6200*/  MOV R11, UR5 ;  /* 0x00000005000b7c02 */ /* 0x010fe20008000f00 */
[----:B------:R-:W-:Y:S02]  /*6210*/  IMAD.U32 R10, RZ, RZ, UR4 ;  /* 0x00000004ff0a7e24 */ /* 0x000fe4000f8e00ff */
[----:B------:R-:W-:Y:S07]  /*6220*/  LEPC R20, `(.L_x_98) ;  /* 0x000000001014794e */ /* 0x000fee0000000000 */
[----:B--2---:R-:W-:Y:S05]  /*6230*/  CALL.ABS.NOINC R2 ;  /* 0x0000000002007343 */ /* 0x004fea0003c00000 */
.L_x_98:
[----:B------:R-:W-:Y:S01]  /*6240*/  ISETP.NE.U32.AND P4, PT, R82, RZ, PT ;  /* 0x000000ff5200720c */ /* 0x000fe20003f85070 */
[----:B------:R-:W-:Y:S01]  /*6250*/  UISETP.NE.AND UP2, UPT, UR48, URZ, UPT ;  /* 0x000000ff3000728c */ /* 0x000fe2000bf45270 */
[----:B------:R-:W-:Y:S01]  /*6260*/  ISETP.NE.U32.AND P2, PT, RZ, UR40, PT ;  /* 0x00000028ff007c0c */ /* 0x000fe2000bf45070 */
[----:B------:R-:W-:Y:S01]  /*6270*/  UISETP.NE.U32.AND UP1, UPT, UR42, URZ, UPT ;  /* 0x000000ff2a00728c */ /* 0x000fe2000bf25070 */
[----:B------:R-:W-:Y:S01]  /*6280*/  ISETP.NE.AND.EX P4, PT, R83, RZ, PT, P4 ;  /* 0x000000ff5300720c */ /* 0x000fe20003f85340 */
[----:B------:R-:W-:Y:S01]  /*6290*/  UPLOP3.LUT UP0, UPT, UPT, UPT, UPT, 0x40, 0x4 ;  /* 0x000000000004789c */ /* 0x000fe20003f0e870 */
[----:B------:R-:W-:Y:S01]  /*62a0*/  ISETP.NE.AND.EX P2, PT, RZ, UR41, PT, P2 ;  /* 0x00000029ff007c0c */ /* 0x000fe2000bf45320 */
[----:B------:R-:W-:Y:S01]  /*62b0*/  UISETP.NE.AND.EX UP1, UPT, UR43, URZ, UPT, UP1 ;  /* 0x000000ff2b00728c */ /* 0x000fe2000bf25310 */
[----:B------:R-:W-:Y:S04]  /*62c0*/  PLOP3.LUT P1, PT, PT, PT, UP2, 0x80, 0x8 ;  /* 0x000000000008781c */ /* 0x000fe80003f2f028 */
[----:B------:R-:W-:Y:S06]  /*62d0*/  @UP2 UPLOP3.LUT UP0, UPT, UPT, UPT, UP1, 0x80, 0x8 ;  /* 0x000000000008289c */ /* 0x000fec0003f0f010 */
[----:B------:R-:W-:Y:S01]  /*62e0*/  PLOP3.LUT P0, PT, PT, PT, UP0, 0x80, 0x8 ;  /* 0x000000000008781c */ /* 0x000fe20003f0f008 */
[----:B------:R-:W-:Y:S01]  /*62f0*/  @!UPT UIADD3 URZ, UPT, UPT, URZ, URZ, URZ ;  /* 0x000000fffffff290 */ /* 0x000fe2000fffe0ff */
[----:B------:R-:W-:Y:S11]  /*6300*/  BRA.U !UP1, `(.L_x_100) ;  /* 0x0000000109387547 */ /* 0x000ff6000b800000 */
[----:B------:R-:W-:Y:S01]  /*6310*/  UISETP.NE.U32.AND UP0, UPT, UR40, URZ, UPT ;  /* 0x000000ff2800728c */ /* 0x000fe2000bf05070 */
[----:B------:R-:W-:Y:S02]  /*6320*/  HFMA2 R0, -RZ, RZ, 0, 5.9604644775390625e-08 ;  /* 0x00000001ff007431 */ /* 0x000fe400000001ff */
[----:B------:R-:W-:Y:S01]  /*6330*/  IMAD.MOV.U32 R88, RZ, RZ, 0x1 ;  /* 0x00000001ff587424 */ /* 0x000fe200078e00ff */
[----:B------:R-:W-:Y:S06]  /*6340*/  UISETP.NE.AND.EX UP0, UPT, UR41, URZ, UPT, UP0 ;  /* 0x000000ff2900728c */ /* 0x000fec000bf05300 */
[----:B------:R-:W-:Y:S05]  /*6350*/  PLOP3.LUT P3, PT, PT, PT, UP0, 0x80, 0x8 ;  /* 0x000000000008781c */ /* 0x000fea0003f6f008 */
[----:B------:R-:W1:Y:S01]  /*6360*/  @UP0 LDCU.64 UR6, c[0x0][0xc88] ;  /* 0x00019100ff0607ac */ /* 0x000e620008000a00 */
[----:B------:R-:W-:Y:S07]  /*6370*/  @UP0 UIMAD UR4, UR44, UR42, URZ ;  /* 0x0000002a2c0402a4 */ /* 0x000fee000f8e02ff */
[----:B------:R-:W-:Y:S01]  /*6380*/  @!P3 PRMT R88, R0, 0x7610, R88 ;  /* 0x000076100058b816 */ /* 0x000fe20000000058 */
[----:B-1----:R-:W-:Y:S03]  /*6390*/  @UP0 UIMAD.WIDE UR6, UR4, 0x4, UR6 ;  /* 0x00000004040608a5 */ /* 0x002fe6000f8e0206 */
[----:B------:R-:W1:Y:S03]  /*63a0*/  @!UP0 LDCU UR4, c[0x0][0xc80] ;  /* 0x00019000ff0487ac */ /* 0x000e660008000800 */
[----:B------:R-:W-:Y:S01]  /*63b0*/  IMAD.U32 R2, RZ, RZ, UR6 ;  /* 0x00000006ff027e24 */ /* 0x000fe2000f8e00ff */
[----:B------:R-:W-:Y:S05]  /*63c0*/  MOV R3, UR7 ;  /* 0x0000000700037c02 */ /* 0x000fea0008000f00 */
[----:B-----5:R2:W5:Y:S02]  /*63d0*/  @P3 LDG.E R49, desc[UR46][R2.64] ;  /* 0x0000002e02313981 */ /* 0x020564000c1e1900 */
[----:B-12---:R-:W-:Y:S02]  /*63e0*/  @!P3 IMAD.U32 R49, RZ, RZ, UR4 ;  /* 0x00000004ff31be24 */ /* 0x006fe4000f8e00ff */
.L_x_100:
[----:B------:R-:W-:Y:S05]  /*63f0*/  @!P4 BRA `(.L_x_101) ;  /* 0x000000000020c947 */ /* 0x000fea0003800000 */
[----:B------:R-:W-:Y:S04]  /*6400*/  ISETP.NE.U32.AND P3, PT, R80, RZ, PT ;  /* 0x000000ff5000720c */ /* 0x000fe80003f65070 */
[----:B------:R-:W-:Y:S11]  /*6410*/  ISETP.NE.AND.EX P3, PT, R81, RZ, PT, P3 ;  /* 0x000000ff5100720c */ /* 0x000ff60003f65330 */
[----:B------:R-:W-:Y:S02]  /*6420*/  @!UPT UIADD3 URZ, UPT, UPT, URZ, URZ, URZ ;  /* 0x000000fffffff290 */ /* 0x000fe4000fffe0ff */
[----:B------:R-:W1:Y:S01]  /*6430*/  @P3 LDC.64 R2, c[0x0][0xca8] ;  /* 0x00032a00ff023b82 */ /* 0x000e620000000a00 */
[----:B------:R-:W-:Y:S04]  /*6440*/  @P3 IMAD R0, R82, UR44, RZ ;  /* 0x0000002c52003c24 */ /* 0x000fe8000f8e02ff */
[----:B-1----:R-:W-:Y:S05]  /*6450*/  @P3 IMAD.WIDE R2, R0, 0x4, R2 ;  /* 0x0000000400023825 */ /* 0x002fea00078e0202 */
[----:B-----5:R1:W5:Y:S02]  /*6460*/  @P3 LDG.E R47, desc[UR46][R2.64] ;  /* 0x0000002e022f3981 */ /* 0x020364000c1e1900 */
[----:B-1----:R-:W2:Y:S02]  /*6470*/  @!P3 LDC R47, c[0x0][0xca0] ;  /* 0x00032800ff2fbb82 */ /* 0x002ea40000000800 */
.L_x_101:
[----:B-----5:R-:W-:Y:S01]  /*6480*/  FSETP.NEU.AND P3, PT, R49, RZ, PT ;  /* 0x000000ff3100720b */ /* 0x020fe20003f6d000 */
[----:B------:R-:W-:Y:S01]  /*6490*/  ULOP3.LUT UR4, UR52, 0x1, URZ, 0x3c, !UPT ;  /* 0x0000000134047892 */ /* 0x000fe2000f8e3cff */
[----:B------:R-:W-:Y:S01]  /*64a0*/  SEL R4, RZ, 0xffffffff, P2 ;  /* 0xffffffffff047807 */ /* 0x000fe20001000000 */
[----:B------:R-:W-:Y:S01]  /*64b0*/  IMAD.U32 R72, RZ, RZ, UR56 ;  /* 0x00000038ff487e24 */ /* 0x000fe2000f8e00ff */
[----:B------:R-:W-:Y:S01]  /*64c0*/  @P1 LOP3.LUT P2, RZ, R88, 0xff, RZ, 0xc0, !PT ;  /* 0x000000ff58ff1812 */ /* 0x000fe2000784c0ff */
[----:B------:R-:W-:Y:S01]  /*64d0*/  IMAD.SHL.U32 R106, R94, 0x10, RZ ;  /* 0x000000105e6a7824 */ /* 0x000fe200078e00ff */
[----:B------:R-:W-:Y:S01]  /*64e0*/  @P1 SEL R0, RZ, 0xffffffff, P3 ;  /* 0xffffffffff001807 */ /* 0x000fe20001800000 */
[----:B------:R-:W-:Y:S01]  /*64f0*/  IMAD.U32 R107, RZ, RZ, UR4 ;  /* 0x00000004ff6b7e24 */ /* 0x000fe2000f8e00ff */
[----:B------:R-:W-:Y:S01]  /*6500*/  LEA R73, R45, UR49, 0x3 ;  /* 0x000000312d497c11 */ /* 0x000fe2000f8e18ff */
[----:B------:R-:W-:Y:S01]  /*6510*/  IMAD.SHL.U32 R72, R72, 0x2000, RZ ;  /* 0x0000200048487824 */ /* 0x000fe200078e00ff */
[----:B------:R-:W-:Y:S01]  /*6520*/  @P0 SEL R0, R4, R0, !P2 ;  /* 0x0000000004000207 */ /* 0x000fe20005000000 */
[----:B------:R-:W-:Y:S01]  /*6530*/  IMAD.SHL.U32 R105, R93, 0x10, RZ ;  /* 0x000000105d697824 */ /* 0x000fe200078e00ff */
[----:B------:R-:W-:Y:S01]  /*6540*/  PLOP3.LUT P2, PT, PT, PT, UP1, 0x80, 0x8 ;  /* 0x000000000008781c */ /* 0x000fe20003f4f018 */
[----:B------:R-:W-:Y:S01]  /*6550*/  IMAD.IADD R67, R99, 0x1, R72 ;  /* 0x0000000163437824 */ /* 0x000fe200078e0248 */
[----:B------:R-:W-:Y:S01]  /*6560*/  @P1 LOP3.LUT R0, R0, 0x1, RZ, 0xc0, !PT ;  /* 0x0000000100001812 */ /* 0x000fe200078ec0ff */
[----:B------:R-:W-:Y:S01]  /*6570*/  BSSY B1, `(.L_x_102) ;  /* 0x0000039000017945 */ /* 0x000fe20003800000 */
[----:B------:R-:W-:Y:S01]  /*6580*/  LOP3.LUT P4, R102, R88, 0xff, RZ, 0xc0, !PT ;  /* 0x000000ff58667812 */ /* 0x000fe2000788c0ff */
[----:B------:R-:W-:Y:S01]  /*6590*/  IMAD.IADD R66, R67, 0x1, R106 ;  /* 0x0000000143427824 */ /* 0x000fe200078e026a */
[----:B------:R-:W-:Y:S01]  /*65a0*/  ISETP.NE.U32.OR P5, PT, R0, 0x1, !P1 ;  /* 0x000000010000780c */ /* 0x000fe20004fa5470 */
[----:B------:R-:W-:Y:S01]  /*65b0*/  IMAD.U32 R0, RZ, RZ, UR56 ;  /* 0x00000038ff007e24 */ /* 0x000fe2000f8e00ff */
[----:B------:R-:W-:Y:S01]  /*65c0*/  SEL R3, RZ, 0xffffffff, P3 ;  /* 0xffffffffff037807 */ /* 0x000fe20001800000 */
[----:B------:R-:W-:Y:S01]  /*65d0*/  IMAD.MOV.U32 R75, RZ, RZ, 0x1 ;  /* 0x00000001ff4b7424 */ /* 0x000fe200078e00ff */
[----:B------:R-:W-:Y:S01]  /*65e0*/  P2R R104, PR, RZ, 0x20 ;  /* 0x00000020ff687803 */ /* 0x000fe20000000000 */
[----:B------:R-:W-:Y:S01]  /*65f0*/  IMAD R48, R45, 0x40, R46 ;  /* 0x000000402d307824 */ /* 0x000fe200078e022e */
[----:B------:R-:W-:Y:S01]  /*6600*/  LEA R0, R0, UR49, 0x3 ;  /* 0x0000003100007c11 */ /* 0x000fe2000f8e18ff */
[----:B------:R-:W-:Y:S01]  /*6610*/  IMAD.U32 R74, RZ, RZ, UR56 ;  /* 0x00000038ff4a7e24 */ /* 0x000fe2000f8e00ff */
[----:B------:R-:W-:Y:S02]  /*6620*/  @P2 SEL R3, R4, R3, !P4 ;  /* 0x0000000304032207 */ /* 0x000fe40006000000 */
[----:B------:R-:W-:Y:S02]  /*6630*/  CS2R R78, SRZ ;  /* 0x00000000004e7805 */ /* 0x000fe4000001ff00 */
[----:B------:R-:W-:Y:S02]  /*6640*/  CS2R R76, SRZ ;  /* 0x00000000004c7805 */ /* 0x000fe4000001ff00 */
[----:B------:R-:W-:Y:S02]  /*6650*/  CS2R R70, SRZ ;  /* 0x0000000000467805 */ /* 0x000fe4000001ff00 */
[----:B------:R-:W-:Y:S02]  /*6660*/  LOP3.LUT R3, R3, 0x1, RZ, 0xc0, !PT ;  /* 0x0000000103037812 */ /* 0x000fe400078ec0ff */
[----:B------:R-:W-:Y:S02]  /*6670*/  CS2R R68, SRZ ;  /* 0x0000000000447805 */ /* 0x000fe4000001ff00 */
[----:B------:R-:W-:Y:S02]  /*6680*/  @P5 SHF.L.U32 R2, R107, 0x1f, RZ ;  /* 0x0000001f6b025819 */ /* 0x000fe400000006ff */
[----:B------:R-:W-:Y:S02]  /*6690*/  CS2R R62, SRZ ;  /* 0x00000000003e7805 */ /* 0x000fe4000001ff00 */
[----:B------:R-:W-:Y:S02]  /*66a0*/  ISETP.NE.U32.AND P2, PT, R3, 0x1, PT ;  /* 0x000000010300780c */ /* 0x000fe40003f45070 */
[----:B------:R-:W-:Y:S01]  /*66b0*/  CS2R R60, SRZ ;  /* 0x00000000003c7805 */ /* 0x000fe2000001ff00 */
[----:B------:R1:W3:Y:S01]  /*66c0*/  @P5 SYNCS.PHASECHK.TRANS64.TRYWAIT P1, [R0+URZ+0x80], R2 ;  /* 0x00008002000055a7 */ /* 0x0002e200080211ff */
[----:B------:R-:W-:Y:S02]  /*66d0*/  CS2R R58, SRZ ;  /* 0x00000000003a7805 */ /* 0x000fe4000001ff00 */
[----:B------:R-:W-:Y:S02]  /*66e0*/  P2R R108, PR, RZ, 0x4 ;  /* 0x00000004ff6c7803 */ /* 0x000fe40000000000 */
[----:B------:R-:W-:Y:S01]  /*66f0*/  CS2R R56, SRZ ;  /* 0x0000000000387805 */ /* 0x000fe2000001ff00 */
[----:B------:R-:W-:Y:S02]  /*6700*/  IMAD.IADD R65, R67, 0x1, R105 ;  /* 0x0000000143417824 */ /* 0x000fe400078e0269 */
[----:B------:R-:W-:Y:S01]  /*6710*/  IMAD.IADD R64, R98, 0x1, R66 ;  /* 0x0000000162407824 */ /* 0x000fe200078e0242 */
[----:B-1----:R-:W-:Y:S04]  /*6720*/  SHF.L.U32 R2, R97, 0x1f, RZ ;  /* 0x0000001f61027819 */ /* 0x002fe800000006ff */
[----:B------:R1:W4:Y:S01]  /*6730*/  SYNCS.PHASECHK.TRANS64.TRYWAIT P0, [R73+URZ+0xe0], R2 ;  /* 0x0000e002490075a7 */ /* 0x00032200080011ff */
[----:B---3--:R-:W-:Y:S01]  /*6740*/  @P5 SEL R75, RZ, 0x1, !P1 ;  /* 0x00000001ff4b5807 */ /* 0x008fe20004800000 */
[----:B-1----:R-:W-:Y:S06]  /*6750*/  @!P5 BRA `(.L_x_103) ;  /* 0x000000000068d947 */ /* 0x002fec0003800000 */
[----:B------:R-:W-:Y:S01]  /*6760*/  ISETP.NE.AND P1, PT, R75, RZ, PT ;  /* 0x000000ff4b00720c */ /* 0x000fe20003f25270 */
[----:B------:R-:W-:Y:S01]  /*6770*/  BSSY B0, `(.L_x_104) ;  /* 0x000000d000007945 */ /* 0x000fe20003800000 */
[----:B------:R-:W-:Y:S02]  /*6780*/  CS2R R58, SRZ ;  /* 0x00000000003a7805 */ /* 0x000fe4000001ff00 */
[----:B------:R-:W-:Y:S02]  /*6790*/  CS2R R56, SRZ ;  /* 0x0000000000387805 */ /* 0x000fe4000001ff00 */
[----:B------:R-:W-:Y:S02]  /*67a0*/  CS2R R62, SRZ ;  /* 0x00000000003e7805 */ /* 0x000fe4000001ff00 */
[----:B------:R-:W-:Y:S02]  /*67b0*/  CS2R R60, SRZ ;  /* 0x00000000003c7805 */ /* 0x000fe4000001ff00 */
[----:B------:R-:W-:Y:S02]  /*67c0*/  CS2R R70, SRZ ;  /* 0x0000000000467805 */ /* 0x000fe4000001ff00 */
[----:B------:R-:W-:Y:S02]  /*67d0*/  CS2R R68, SRZ ;  /* 0x0000000000447805 */ /* 0x000fe4000001ff00 */
[----:B------:R-:W-:Y:S02]  /*67e0*/  CS2R R78, SRZ ;  /* 0x00000000004e7805 */ /* 0x000fe4000001ff00 */
[----:B------:R-:W-:Y:S01]  /*67f0*/  CS2R R76, SRZ ;  /* 0x00000000004c7805 */ /* 0x000fe2000001ff00 */
[----:B------:R-:W-:Y:S06]  /*6800*/  @P1 BRA `(.L_x_105) ;  /* 0x00000000000c1947 */ /* 0x000fec0003800000 */
[----:B------:R-:W-:Y:S04]  /*6810*/  SHF.L.U32 R3, R107, 0x1f, RZ ;  /* 0x0000001f6b037819 */ /* 0x000fe800000006ff */
[----:B------:R-:W1:Y:S02]  /*6820*/  SYNCS.PHASECHK.TRANS64.TRYWAIT P1, [R0+URZ+0x80], R3 ;  /* 0x00008003000075a7 */ /* 0x000e6400080211ff */
[----:B-1----:R-:W-:Y:S05]  /*6830*/  @!P1 BRA `(.L_x_106) ;  /* 0x00000024007c9947 */ /* 0x002fea0003800000 */
.L_x_105:
[----:B------:R-:W-:Y:S05]  /*6840*/  BSYNC B0 ;  /* 0x0000000000007941 */ /* 0x000fea0003800000 */
.L_x_104:
[----:B------:R-:W-:Y:S01]  /*6850*/  ISETP.NE.AND P1, PT, R108, RZ, PT ;  /* 0x000000ff6c00720c */ /* 0x000fe20003f25270 */
[----:B------:R-:W-:Y:S04]  /*6860*/  UIADD3 UR5, UPT, UPT, UR56, 0x1, URZ ;  /* 0x0000000138057890 */ /* 0x000fe8000fffe0ff */
[----:B------:R-:W-:Y:S04]  /*6870*/  UISETP.NE.AND UP0, UPT, UR5, 0x3, UPT ;  /* 0x000000030500788c */ /* 0x000fe8000bf05270 */
[----:B------:R-:W-:Y:S02]  /*6880*/  USEL UR4, URZ, 0x1, UP0 ;  /* 0x00000001ff047887 */ /* 0x000fe40008000000 */
[----:B------:R-:W-:Y:S02]  /*6890*/  USEL UR5, UR5, URZ, UP0 ;  /* 0x000000ff05057287 */ /* 0x000fe40008000000 */
[----:B------:R3:W1:Y:S02]  /*68a0*/  @P1 LDS.128 R56, [R67] ;  /* 0x0000000043381984 */ /* 0x0006640000000c00 */
[----:B------:R-:W-:Y:S02]  /*68b0*/  LOP3.LUT R107, R107, UR4, RZ, 0x3c, !PT ;  /* 0x000000046b6b7c12 */ /* 0x000fe4000f8e3cff */
[----:B------:R3:W1:Y:S01]  /*68c0*/  @P1 LDS.128 R60, [R66+0x10] ;  /* 0x00001000423c1984 */ /* 0x0006620000000c00 */
[----:B------:R-:W-:Y:S03]  /*68d0*/  IMAD.U32 R74, RZ, RZ, UR5 ;  /* 0x00000005ff4a7e24 */ /* 0x000fe6000f8e00ff */
[----:B------:R3:W1:Y:S04]  /*68e0*/  @P1 LDS.128 R68, [R65+0x20] ;  /* 0x0000200041441984 */ /* 0x0006680000000c00 */
[----:B------:R3:W1:Y:S02]  /*68f0*/  @P1 LDS.128 R76, [R64+0x10] ;  /* 0x00001000404c1984 */ /* 0x0006640000000c00 */
.L_x_103:
[----:B------:R-:W-:Y:S05]  /*6900*/  BSYNC B1 ;  /* 0x0000000000017941 */ /* 0x000fea0003800000 */
.L_x_102:
[----:B-1----:R-:W-:Y:S04]  /*6910*/  SHF.R.U32.HI R0, RZ, 0x15, R48 ;  /* 0x00000015ff007819 */ /* 0x002fe80000011630 */
[----:B------:R-:W-:Y:S01]  /*6920*/  LOP3.LUT P1, RZ, R0, 0x3, R92, 0x48, !PT ;  /* 0x0000000300ff7812 */ /* 0x000fe2000782485c */
[----:B------:R-:W-:Y:S01]  /*6930*/  @!UPT UIADD3 URZ, UPT, UPT, URZ, URZ, URZ ;  /* 0x000000fffffff290 */ /* 0x000fe2000fffe0ff */
[----:B----4-:R-:W-:Y:S11]  /*6940*/  @P0 BRA `(.L_x_107) ;  /* 0x0000000000080947 */ /* 0x010ff60003800000 */
[----:B------:R-:W1:Y:S02]  /*6950*/  SYNCS.PHASECHK.TRANS64.TRYWAIT P0, [R73+URZ+0xe0], R2 ;  /* 0x0000e002490075a7 */ /* 0x000e6400080011ff */
[----:B-1----:R-:W-:Y:S05]  /*6960*/  @!P0 BRA `(.L_x_108) ;  /* 0x0000002400448947 */ /* 0x002fea0003800000 */
.L_x_107:
[----:B------:R-:W-:Y:S05]  /*6970*/  @!P1 BRA `(.L_x_109) ;  /* 0x0000000000409947 */ /* 0x000fea0003800000 */
[----:B------:R-:W4:Y:S01]  /*6980*/  LDCU.64 UR8, c[0x4][0x70] ;  /* 0x01000e00ff0877ac */ /* 0x000f220008000a00 */
[----:B------:R-:W-:Y:S01]  /*6990*/  MOV R3, 0x0 ;  /* 0x0000000000037802 */ /* 0x000fe20000000f00 */
[----:B------:R-:W-:Y:S02]  /*69a0*/  HFMA2 R12, -RZ, RZ, 0, 5.9604644775390625e-08 ;  /* 0x00000001ff0c7431 */ /* 0x000fe400000001ff */
[----:B------:R-:W-:Y:S02]  /*69b0*/  IMAD.MOV.U32 R8, RZ, RZ, 0x192 ;  /* 0x00000192ff087424 */ /* 0x000fe400078e00ff */
[----:B------:R-:W-:Y:S01]  /*69c0*/  IMAD.MOV.U32 R13, RZ, RZ, RZ ;  /* 0x000000ffff0d7224 */ /* 0x000fe200078e00ff */
[----:B------:R-:W5:Y:S01]  /*69d0*/  LDCU.64 UR6, c[0x4][0x78] ;  /* 0x01000f00ff0677ac */ /* 0x000f620008000a00 */
[----:B-1----:R-:W1:Y:S01]  /*69e0*/  LDC.64 R2, c[0x4][R3] ;  /* 0x0100000003027b82 */ /* 0x002e620000000a00 */
[----:B------:R-:W2:Y:S01]  /*69f0*/  LDCU.64 UR4, c[0x4][0x10] ;  /* 0x01000200ff0477ac */ /* 0x000ea20008000a00 */
[----:B----4-:R-:W-:Y:S01]  /*6a00*/  MOV R5, UR9 ;  /* 0x0000000900057c02 */ /* 0x010fe20008000f00 */
[----:B------:R-:W-:Y:S01]  /*6a10*/  IMAD.U32 R4, RZ, RZ, UR8 ;  /* 0x00000008ff047e24 */ /* 0x000fe2000f8e00ff */
[----:B-----5:R-:W-:Y:S01]  /*6a20*/  MOV R7, UR7 ;  /* 0x0000000700077c02 */ /* 0x020fe20008000f00 */
[----:B------:R-:W-:Y:S01]  /*6a30*/  IMAD.U32 R6, RZ, RZ, UR6 ;  /* 0x00000006ff067e24 */ /* 0x000fe2000f8e00ff */
[----:B--2---:R-:W-:Y:S01]  /*6a40*/  MOV R11, UR5 ;  /* 0x00000005000b7c02 */ /* 0x004fe20008000f00 */
[----:B------:R-:W-:Y:S02]  /*6a50*/  IMAD.U32 R10, RZ, RZ, UR4 ;  /* 0x00000004ff0a7e24 */ /* 0x000fe4000f8e00ff */
[----:B------:R-:W-:Y:S07]  /*6a60*/  LEPC R20, `(.L_x_109) ;  /* 0x000000001014794e */ /* 0x000fee0000000000 */
[----:B-1-3--:R-:W-:Y:S05]  /*6a70*/  CALL.ABS.NOINC R2 ;  /* 0x0000000002007343 */ /* 0x00afea0003c00000 */
.L_x_109:
[----:B------:R-:W-:Y:S01]  /*6a80*/  SHF.L.U32 R50, R56, 0x10, RZ ;  /* 0x0000001038327819 */ /* 0x000fe200000006ff */
[----:B------:R-:W-:Y:S05]  /*6a90*/  WARPSYNC.ALL ;  /* 0x0000000000007948 */ /* 0x000fea0003800000 */
[----:B------:R-:W-:Y:S01]  /*6aa0*/  R2UR UR4, R48 ;  /* 0x00000000300472ca */ /* 0x000fe200000e0000 */
[----:B------:R-:W-:Y:S01]  /*6ab0*/  BSSY.RECONVERGENT B0, `(.L_x_110) ;  /* 0x0000085000007945 */ /* 0x000fe20003800200 */
[----:B------:R-:W-:Y:S02]  /*6ac0*/  LOP3.LUT R51, R56, 0xffff0000, RZ, 0xc0, !PT ;  /* 0xffff000038337812 */ /* 0x000fe400078ec0ff */
[----:B------:R-:W-:Y:S02]  /*6ad0*/  SHF.L.U32 R52, R57, 0x10, RZ ;  /* 0x0000001039347819 */ /* 0x000fe400000006ff */
[----:B------:R-:W-:Y:S07]  /*6ae0*/  ISETP.NE.AND P0, PT, R100, RZ, PT ;  /* 0x000000ff6400720c */ /* 0x000fee0003f05270 */
[----:B------:R-:W2:Y:S02]  /*6af0*/  LDTM.x32 R4, tmem[UR4] ;  /* 0x00000004000479ee */ /* 0x000ea400082c0000 */
[C---:B--2---:R-:W-:Y:S01]  /*6b00*/  FMUL R0, R47.reuse, R4 ;  /* 0x000000042f007220 */ /* 0x044fe20000400000 */
[C---:B-1----:R-:W-:Y:S01]  /*6b10*/  FMUL R2, R47.reuse, R5 ;  /* 0x000000052f027220 */ /* 0x042fe20000400000 */
[C---:B------:R-:W-:Y:S01]  /*6b20*/  FMUL R4, R47.reuse, R8 ;  /* 0x000000082f047220 */ /* 0x040fe20000400000 */
[C---:B------:R-:W-:Y:S01]  /*6b30*/  FMUL R3, R47.reuse, R6 ;  /* 0x000000062f037220 */ /* 0x040fe20000400000 */
[C---:B------:R-:W-:Y:S01]  /*6b40*/  FMUL R5, R47.reuse, R9 ;  /* 0x000000092f057220 */ /* 0x040fe20000400000 */
[C---:B------:R-:W-:Y:S01]  /*6b50*/  FMUL R8, R47.reuse, R12 ;  /* 0x0000000c2f087220 */ /* 0x040fe20000400000 */
[C---:B------:R-:W-:Y:S01]  /*6b60*/  FMUL R6, R47.reuse, R10 ;  /* 0x0000000a2f067220 */ /* 0x040fe20000400000 */
[C---:B------:R-:W-:Y:S01]  /*6b70*/  FMUL R9, R47.reuse, R13 ;  /* 0x0000000d2f097220 */ /* 0x040fe20000400000 */
[----:B------:R-:W-:Y:S01]  /*6b80*/  FMUL R12, R47, R16 ;  /* 0x000000102f0c7220 */ /* 0x000fe20000400000 */
[----:B------:R-:W-:Y:S01]  /*6b90*/  FFMA R0, R49, R50, R0 ;  /* 0x0000003231007223 */ /* 0x000fe20000000000 */
[C---:B------:R-:W-:Y:S01]  /*6ba0*/  FMUL R10, R47.reuse, R14 ;  /* 0x0000000e2f0a7220 */ /* 0x040fe20000400000 */
[C---:B------:R-:W-:Y:S01]  /*6bb0*/  FMUL R13, R47.reuse, R17 ;  /* 0x000000112f0d7220 */ /* 0x040fe20000400000 */
[----:B------:R-:W-:Y:S01]  /*6bc0*/  FMUL R16, R47, R20 ;  /* 0x000000142f107220 */ /* 0x000fe20000400000 */
[----:B------:R-:W-:Y:S01]  /*6bd0*/  FFMA R2, R49, R51, R2 ;  /* 0x0000003331027223 */ /* 0x000fe20000000002 */
[C---:B------:R-:W-:Y:S01]  /*6be0*/  FMUL R14, R47.reuse, R18 ;  /* 0x000000122f0e7220 */ /* 0x040fe20000400000 */
[C---:B------:R-:W-:Y:S01]  /*6bf0*/  FMUL R17, R47.reuse, R21 ;  /* 0x000000152f117220 */ /* 0x040fe20000400000 */
[C---:B------:R-:W-:Y:S01]  /*6c00*/  FMUL R20, R47.reuse, R24 ;  /* 0x000000182f147220 */ /* 0x040fe20000400000 */
[C---:B------:R-:W-:Y:S01]  /*6c10*/  FMUL R18, R47.reuse, R22 ;  /* 0x000000162f127220 */ /* 0x040fe20000400000 */
[C---:B------:R-:W-:Y:S01]  /*6c20*/  FMUL R21, R47.reuse, R25 ;  /* 0x000000192f157220 */ /* 0x040fe20000400000 */
[C---:B------:R-:W-:Y:S01]  /*6c30*/  FMUL R24, R47.reuse, R28 ;  /* 0x0000001c2f187220 */ /* 0x040fe20000400000 */
[C---:B------:R-:W-:Y:S01]  /*6c40*/  FMUL R22, R47.reuse, R26 ;  /* 0x0000001a2f167220 */ /* 0x040fe20000400000 */
[C---:B------:R-:W-:Y:S01]  /*6c50*/  FMUL R25, R47.reuse, R29 ;  /* 0x0000001d2f197220 */ /* 0x040fe20000400000 */
[----:B------:R-:W-:Y:S01]  /*6c60*/  FMUL R28, R47, R32 ;  /* 0x000000202f1c7220 */ /* 0x000fe20000400000 */
[----:B------:R-:W-:Y:S01]  /*6c70*/  LOP3.LUT R32, R57, 0xffff0000, RZ, 0xc0, !PT ;  /* 0xffff000039207812 */ /* 0x000fe200078ec0ff */
[C---:B------:R-:W-:Y:S01]  /*6c80*/  FMUL R26, R47.reuse, R30 ;  /* 0x0000001e2f1a7220 */ /* 0x040fe20000400000 */
[----:B------:R-:W-:Y:S01]  /*6c90*/  FMUL R29, R47, R33 ;  /* 0x000000212f1d7220 */ /* 0x000fe20000400000 */
[----:B------:R-:W-:Y:S01]  /*6ca0*/  SHF.L.U32 R33, R58, 0x10, RZ ;  /* 0x000000103a217819 */ /* 0x000fe200000006ff */
[----:B------:R-:W-:Y:S01]  /*6cb0*/  FFMA R3, R49, R52, R3 ;  /* 0x0000003431037223 */ /* 0x000fe20000000003 */
[----:B------:R-:W-:Y:S01]  /*6cc0*/  F2FP.BF16.F32.PACK_AB R52, R2, R0 ;  /* 0x000000000234723e */ /* 0x000fe200000010ff */
[----:B------:R-:W-:Y:S01]  /*6cd0*/  FMUL R7, R47, R7 ;  /* 0x000000072f077220 */ /* 0x000fe20000400000 */
[----:B------:R-:W-:Y:S01]  /*6ce0*/  SHF.L.U32 R0, R59, 0x10, RZ ;  /* 0x000000103b007819 */ /* 0x000fe200000006ff */
[----:B------:R-:W-:Y:S01]  /*6cf0*/  FMUL R30, R47, R34 ;  /* 0x000000222f1e7220 */ /* 0x000fe20000400000 */
[----:B------:R-:W-:Y:S01]  /*6d00*/  LOP3.LUT R34, R58, 0xffff0000, RZ, 0xc0, !PT ;  /* 0xffff00003a227812 */ /* 0x000fe200078ec0ff */
[----:B------:R-:W-:Y:S01]  /*6d10*/  FFMA R7, R49, R32, R7 ;  /* 0x0000002031077223 */ /* 0x000fe20000000007 */
[----:B------:R-:W-:Y:S01]  /*6d20*/  LOP3.LUT R2, R59, 0xffff0000, RZ, 0xc0, !PT ;  /* 0xffff00003b027812 */ /* 0x000fe200078ec0ff */
[----:B------:R-:W-:Y:S01]  /*6d30*/  FFMA R4, R49, R33, R4 ;  /* 0x0000002131047223 */ /* 0x000fe20000000004 */
[----:B------:R-:W-:Y:S01]  /*6d40*/  FMUL R11, R47, R11 ;  /* 0x0000000b2f0b7220 */ /* 0x000fe20000400000 */
[----:B------:R-:W-:Y:S01]  /*6d50*/  FFMA R5, R49, R34, R5 ;  /* 0x0000002231057223 */ /* 0x000fe20000000005 */
[----:B------:R-:W-:Y:S01]  /*6d60*/  F2FP.BF16.F32.PACK_AB R53, R7, R3 ;  /* 0x000000030735723e */ /* 0x000fe200000010ff */
[C---:B------:R-:W-:Y:S01]  /*6d70*/  FFMA R6, R49.reuse, R0, R6 ;  /* 0x0000000031067223 */ /* 0x040fe20000000006 */
[C---:B------:R-:W-:Y:S01]  /*6d80*/  SHF.L.U32 R0, R60.reuse, 0x10, RZ ;  /* 0x000000103c007819 */ /* 0x040fe200000006ff */
[----:B------:R-:W-:Y:S01]  /*6d90*/  FFMA R11, R49, R2, R11 ;  /* 0x00000002310b7223 */ /* 0x000fe2000000000b */
[----:B------:R-:W-:Y:S01]  /*6da0*/  LOP3.LUT R2, R60, 0xffff0000, RZ, 0xc0, !PT ;  /* 0xffff00003c027812 */ /* 0x000fe200078ec0ff */
[----:B------:R-:W-:Y:S01]  /*6db0*/  FMUL R15, R47, R15 ;  /* 0x0000000f2f0f7220 */ /* 0x000fe20000400000 */
[----:B------:R-:W-:Y:S01]  /*6dc0*/  SHF.L.U32 R3, R61, 0x10, RZ ;  /* 0x000000103d037819 */ /* 0x000fe200000006ff */
[----:B------:R-:W-:Y:S01]  /*6dd0*/  FFMA R8, R49, R0, R8 ;  /* 0x0000000031087223 */ /* 0x000fe20000000008 */
[----:B------:R-:W-:Y:S01]  /*6de0*/  LOP3.LUT R0, R61, 0xffff0000, RZ, 0xc0, !PT ;  /* 0xffff00003d007812 */ /* 0x000fe200078ec0ff */
[C---:B------:R-:W-:Y:S01]  /*6df0*/  FFMA R9, R49.reuse, R2, R9 ;  /* 0x0000000231097223 */ /* 0x040fe20000000009 */
[C---:B------:R-:W-:Y:S01]  /*6e00*/  SHF.L.U32 R2, R62.reuse, 0x10, RZ ;  /* 0x000000103e027819 */ /* 0x040fe200000006ff */
[----:B------:R-:W-:Y:S01]  /*6e10*/  FFMA R10, R49, R3, R10 ;  /* 0x00000003310a7223 */ /* 0x000fe2000000000a */
[----:B------:R-:W-:Y:S01]  /*6e20*/  SHF.L.U32 R3, R63, 0x10, RZ ;  /* 0x000000103f037819 */ /* 0x000fe200000006ff */
[C---:B------:R-:W-:Y:S01]  /*6e30*/  FFMA R15, R49.reuse, R0, R15 ;  /* 0x00000000310f7223 */ /* 0x040fe2000000000f */
[----:B------:R-:W-:Y:S01]  /*6e40*/  LOP3.LUT R0, R62, 0xffff0000, RZ, 0xc0, !PT ;  /* 0xffff00003e007812 */ /* 0x000fe200078ec0ff */
[----:B------:R-:W-:Y:S01]  /*6e50*/  FFMA R12, R49, R2, R12 ;  /* 0x00000002310c7223 */ /* 0x000fe2000000000c */
[C---:B------:R-:W-:Y:S01]  /*6e60*/  SHF.L.U32 R2, R68.reuse, 0x10, RZ ;  /* 0x0000001044027819 */ /* 0x040fe200000006ff */
[----:B------:R-:W-:Y:S01]  /*6e70*/  FMUL R19, R47, R19 ;  /* 0x000000132f137220 */ /* 0x000fe20000400000 */
[----:B------:R-:W-:Y:S01]  /*6e80*/  F2FP.BF16.F32.PACK_AB R54, R5, R4 ;  /* 0x000000040536723e */ /* 0x000fe200000010ff */
[----:B------:R-:W-:Y:S01]  /*6e90*/  FFMA R13, R49, R0, R13 ;  /* 0x00000000310d7223 */ /* 0x000fe2000000000d */
[----:B------:R-:W-:Y:S01]  /*6ea0*/  LOP3.LUT R0, R63, 0xffff0000, RZ, 0xc0, !PT ;  /* 0xffff00003f007812 */ /* 0x000fe200078ec0ff */
[----:B------:R-:W-:Y:S01]  /*6eb0*/  FFMA R14, R49, R3, R14 ;  /* 0x00000003310e7223 */ /* 0x000fe2000000000e */
[----:B------:R-:W-:Y:S01]  /*6ec0*/  LOP3.LUT R3, R68, 0xffff0000, RZ, 0xc0, !PT ;  /* 0xffff000044037812 */ /* 0x000fe200078ec0ff */
[----:B------:R-:W-:Y:S01]  /*6ed0*/  FMUL R23, R47, R23 ;  /* 0x000000172f177220 */ /* 0x000fe20000400000 */
[----:B------:R-:W-:Y:S01]  /*6ee0*/  F2FP.BF16.F32.PACK_AB R55, R11, R6 ;  /* 0x000000060b37723e */ /* 0x000fe200000010ff */
[----:B------:R-:W-:Y:S01]  /*6ef0*/  FFMA R19, R49, R0, R19 ;  /* 0x0000000031137223 */ /* 0x000fe20000000013 */
[----:B------:R-:W-:Y:S01]  /*6f00*/  SHF.L.U32 R0, R69, 0x10, RZ ;  /* 0x0000001045007819 */ /* 0x000fe200000006ff */
[----:B------:R-:W-:Y:S01]  /*6f10*/  FFMA R16, R49, R2, R16 ;  /* 0x0000000231107223 */ /* 0x000fe20000000010 */
[----:B------:R-:W-:Y:S01]  /*6f20*/  LOP3.LUT R2, R69, 0xffff0000, RZ, 0xc0, !PT ;  /* 0xffff000045027812 */ /* 0x000fe200078ec0ff */
[----:B------:R-:W-:Y:S01]  /*6f30*/  FFMA R17, R49, R3, R17 ;  /* 0x0000000331117223 */ /* 0x000fe20000000011 */
[----:B------:R-:W-:Y:S01]  /*6f40*/  SHF.L.U32 R3, R71, 0x10, RZ ;  /* 0x0000001047037819 */ /* 0x000fe200000006ff */
[----:B------:R-:W-:Y:S01]  /*6f50*/  FFMA R18, R49, R0, R18 ;  /* 0x0000000031127223 */ /* 0x000fe20000000012 */
[C---:B------:R-:W-:Y:S01]  /*6f60*/  SHF.L.U32 R0, R70.reuse, 0x10, RZ ;  /* 0x0000001046007819 */ /* 0x040fe200000006ff */
[----:B------:R1:W-:Y:S01]  /*6f70*/  STS.128 [R67], R52 ;  /* 0x0000003443007388 */ /* 0x0003e20000000c00 */
[----:B------:R-:W-:Y:S01]  /*6f80*/  F2FP.BF16.F32.PACK_AB R8, R9, R8 ;  /* 0x000000080908723e */ /* 0x000fe200000010ff */
[C---:B------:R-:W-:Y:S01]  /*6f90*/  FFMA R23, R49.reuse, R2, R23 ;  /* 0x0000000231177223 */ /* 0x040fe20000000017 */
[----:B------:R-:W-:Y:S01]  /*6fa0*/  LOP3.LUT R2, R70, 0xffff0000, RZ, 0xc0, !PT ;  /* 0xffff000046027812 */ /* 0x000fe200078ec0ff */
[----:B------:R-:W-:Y:S01]  /*6fb0*/  FFMA R20, R49, R0, R20 ;  /* 0x0000000031147223 */ /* 0x000fe20000000014 */
[----:B------:R-:W-:Y:S01]  /*6fc0*/  LOP3.LUT R0, R71, 0xffff0000, RZ, 0xc0, !PT ;  /* 0xffff000047007812 */ /* 0x000fe200078ec0ff */
[----:B------:R-:W-:Y:S01]  /*6fd0*/  FMUL R27, R47, R27 ;  /* 0x0000001b2f1b7220 */ /* 0x000fe20000400000 */
[----:B------:R-:W-:Y:S01]  /*6fe0*/  F2FP.BF16.F32.PACK_AB R9, R15, R10 ;  /* 0x0000000a0f09723e */ /* 0x000fe200000010ff */
[C---:B------:R-:W-:Y:S01]  /*6ff0*/  FFMA R21, R49.reuse, R2, R21 ;  /* 0x0000000231157223 */ /* 0x040fe20000000015 */
[C---:B------:R-:W-:Y:S01]  /*7000*/  FFMA R22, R49.reuse, R3, R22 ;  /* 0x0000000331167223 */ /* 0x040fe20000000016 */
[----:B------:R-:W-:Y:S01]  /*7010*/  FFMA R27, R49, R0, R27 ;  /* 0x00000000311b7223 */ /* 0x000fe2000000001b */
[C---:B------:R-:W-:Y:S01]  /*7020*/  SHF.L.U32 R2, R76.reuse, 0x10, RZ ;  /* 0x000000104c027819 */ /* 0x040fe200000006ff */
[C---:B------:R-:W-:Y:S01]  /*7030*/  FMUL R31, R47.reuse, R31 ;  /* 0x0000001f2f1f7220 */ /* 0x040fe20000400000 */
[----:B------:R-:W-:Y:S01]  /*7040*/  LOP3.LUT R0, R76, 0xffff0000, RZ, 0xc0, !PT ;  /* 0xffff00004c007812 */ /* 0x000fe200078ec0ff */
[----:B------:R-:W-:Y:S01]  /*7050*/  FMUL R35, R47, R35 ;  /* 0x000000232f237220 */ /* 0x000fe20000400000 */
[----:B------:R-:W-:Y:S01]  /*7060*/  SHF.L.U32 R3, R77, 0x10, RZ ;  /* 0x000000104d037819 */ /* 0x000fe200000006ff */
[----:B------:R-:W-:Y:S01]  /*7070*/  FFMA R24, R49, R2, R24 ;  /* 0x0000000231187223 */ /* 0x000fe20000000018 */
[----:B------:R-:W-:Y:S01]  /*7080*/  F2FP.BF16.F32.PACK_AB R10, R13, R12 ;  /* 0x0000000c0d0a723e */ /* 0x000fe200000010ff */
[----:B------:R-:W-:Y:S01]  /*7090*/  FFMA R25, R49, R0, R25 ;  /* 0x0000000031197223 */ /* 0x000fe20000000019 */
[----:B------:R-:W-:Y:S01]  /*70a0*/  F2FP.BF16.F32.PACK_AB R11, R19, R14 ;  /* 0x0000000e130b723e */ /* 0x000fe200000010ff */
[----:B------:R-:W-:Y:S01]  /*70b0*/  FFMA R26, R49, R3, R26 ;  /* 0x00000003311a7223 */ /* 0x000fe2000000001a */
[----:B------:R-:W-:Y:S02]  /*70c0*/  LOP3.LUT R0, R77, 0xffff0000, RZ, 0xc0, !PT ;  /* 0xffff00004d007812 */ /* 0x000fe400078ec0ff */
[C---:B------:R-:W-:Y:S01]  /*70d0*/  SHF.L.U32 R2, R78.reuse, 0x10, RZ ;  /* 0x000000104e027819 */ /* 0x040fe200000006ff */
[----:B------:R1:W-:Y:S01]  /*70e0*/  STS.128 [R66+0x10], R8 ;  /* 0x0000100842007388 */ /* 0x0003e20000000c00 */
[----:B------:R-:W-:Y:S01]  /*70f0*/  LOP3.LUT R3, R78, 0xffff0000, RZ, 0xc0, !PT ;  /* 0xffff00004e037812 */ /* 0x000fe200078ec0ff */
[----:B------:R-:W-:Y:S01]  /*7100*/  FFMA R31, R49, R0, R31 ;  /* 0x00000000311f7223 */ /* 0x000fe2000000001f */
[----:B------:R-:W-:Y:S01]  /*7110*/  SHF.L.U32 R4, R79, 0x10, RZ ;  /* 0x000000104f047819 */ /* 0x000fe200000006ff */
[----:B------:R-:W-:Y:S01]  /*7120*/  FFMA R28, R49, R2, R28 ;  /* 0x00000002311c7223 */ /* 0x000fe2000000001c */
[----:B------:R-:W-:Y:S01]  /*7130*/  F2FP.BF16.F32.PACK_AB R16, R17, R16 ;  /* 0x000000101110723e */ /* 0x000fe200000010ff */
[----:B------:R-:W-:Y:S01]  /*7140*/  FFMA R29, R49, R3, R29 ;  /* 0x00000003311d7223 */ /* 0x000fe2000000001d */
[----:B------:R-:W-:Y:S01]  /*7150*/  LOP3.LUT R5, R79, 0xffff0000, RZ, 0xc0, !PT ;  /* 0xffff00004f057812 */ /* 0x000fe200078ec0ff */
[----:B------:R-:W-:Y:S01]  /*7160*/  FFMA R30, R49, R4, R30 ;  /* 0x00000004311e7223 */ /* 0x000fe2000000001e */
[----:B------:R-:W-:Y:S02]  /*7170*/  F2FP.BF16.F32.PACK_AB R17, R23, R18 ;  /* 0x000000121711723e */ /* 0x000fe400000010ff */
[----:B------:R-:W-:Y:S01]  /*7180*/  F2FP.BF16.F32.PACK_AB R18, R21, R20 ;  /* 0x000000141512723e */ /* 0x000fe200000010ff */
[----:B------:R-:W-:Y:S01]  /*7190*/  FFMA R35, R49, R5, R35 ;  /* 0x0000000531237223 */ /* 0x000fe20000000023 */
[----:B------:R-:W-:Y:S02]  /*71a0*/  F2FP.BF16.F32.PACK_AB R19, R27, R22 ;  /* 0x000000161b13723e */ /* 0x000fe400000010ff */
[----:B------:R-:W-:Y:S02]  /*71b0*/  F2FP.BF16.F32.PACK_AB R24, R25, R24 ;  /* 0x000000181918723e */ /* 0x000fe400000010ff */
[----:B------:R-:W-:Y:S01]  /*71c0*/  F2FP.BF16.F32.PACK_AB R25, R31, R26 ;  /* 0x0000001a1f19723e */ /* 0x000fe200000010ff */
[----:B------:R1:W-:Y:S01]  /*71d0*/  STS.128 [R65+0x20], R16 ;  /* 0x0000201041007388 */ /* 0x0003e20000000c00 */
[----:B------:R-:W-:Y:S02]  /*71e0*/  F2FP.BF16.F32.PACK_AB R26, R29, R28 ;  /* 0x0000001c1d1a723e */ /* 0x000fe400000010ff */
[----:B------:R-:W-:Y:S05]  /*71f0*/  F2FP.BF16.F32.PACK_AB R27, R35, R30 ;  /* 0x0000001e231b723e */ /* 0x000fea00000010ff */
[----:B------:R1:W-:Y:S01]  /*7200*/  STS.128 [R64+0x10], R24 ;  /* 0x0000101840007388 */ /* 0x0003e20000000c00 */
[----:B------:R-:W-:Y:S01]  /*7210*/  @!PT LDS RZ, [RZ] ;  /* 0x00000000fffff984 */ /* 0x000fe20000000800 */
[----:B------:R-:W-:Y:S01]  /*7220*/  @!PT LDS RZ, [RZ] ;  /* 0x00000000fffff984 */ /* 0x000fe20000000800 */
[----:B------:R-:W-:Y:S01]  /*7230*/  @!PT LDS RZ, [RZ] ;  /* 0x00000000fffff984 */ /* 0x000fe20000000800 */
[----:B------:R-:W-:Y:S01]  /*7240*/  @!PT LDS RZ, [RZ] ;  /* 0x00000000fffff984 */ /* 0x000fe20000000800 */
[----:B------:R2:W-:Y:S07]  /*7250*/  MEMBAR.ALL.CTA ;  /* 0x0000000000007992 */ /* 0x0005ee0000008000 */
[----:B--2---:R-:W2:Y:S02]  /*7260*/  FENCE.VIEW.ASYNC.S ;  /* 0x00000000000073c6 */ /* 0x004ea40000000000 */
[----:B--2---:R-:W-:Y:S06]  /*7270*/  BAR.SYNC.DEFER_BLOCKING 0x1, 0x80 ;  /* 0x0042000000007b1d */ /* 0x004fec0000010000 */
[----:B------:R-:W-:Y:S05]  /*7280*/  @P0 BRA `(.L_x_111) ;  /* 0x00000000001c0947 */ /* 0x000fea0003800000 */
[----:B------:R-:W-:Y:S01]  /*7290*/  R2UR UR4, R72 ;  /* 0x00000000480472ca */ /* 0x000fe200000e0000 */
[----:B------:R-:W-:Y:S01]  /*72a0*/  UIADD3 UR6, UP0, UPT, UR54, 0xa80, URZ ;  /* 0x00000a8036067890 */ /* 0x000fe2000ff1e0ff */
[----:B------:R-:W-:Y:S03]  /*72b0*/  UMOV UR39, UR44 ;  /* 0x0000002c00277c82 */ /* 0x000fe60008000000 */
[----:B------:R-:W-:Y:S08]  /*72c0*/  UIADD3.X UR7, UPT, UPT, URZ, UR55, URZ, UP0, !UPT ;  /* 0x00000037ff077290 */ /* 0x000ff000087fe4ff */
[----:B------:R-:W-:Y:S09]  /*72d0*/  UIADD3 UR36, UPT, UPT, UR49, 0x200, UR4 ;  /* 0x0000020031247890 */ /* 0x000ff2000fffe004 */
[----:B------:R2:W-:Y:S02]  /*72e0*/  UTMASTG.3D [UR36], [UR6] ;  /* 0x00000024060073b5 */ /* 0x0005e40008010000 */
[----:B--2---:R0:W-:Y:S02]  /*72f0*/  UTMACMDFLUSH ;  /* 0x00000000000079b7 */ /* 0x0041e40000000000 */
.L_x_111:
[----:B------:R-:W-:Y:S05]  /*7300*/  BSYNC.RECONVERGENT B0 ;  /* 0x0000000000007941 */ /* 0x000fea0003800200 */
.L_x_110:
[----:B------:R-:W-:Y:S01]  /*7310*/  UIADD3 UR36, UPT, UPT, UR56, 0x1, URZ ;  /* 0x0000000138247890 */ /* 0x000fe2000fffe0ff */
[----:B------:R-:W-:Y:S03]  /*7320*/  BSSY.RECONVERGENT B0, `(.L_x_112) ;  /* 0x0000005000007945 */ /* 0x000fe60003800200 */
[----:B------:R-:W-:Y:S04]  /*7330*/  UISETP.NE.AND UP0, UPT, UR36, 0x3, UPT ;  /* 0x000000032400788c */ /* 0x000fe8000bf05270 */
[----:B------:R-:W-:Y:S01]  /*7340*/  USEL UR39, UR36, URZ, UP0 ;  /* 0x000000ff24277287 */ /* 0x000fe20008000000 */
[----:B------:R-:W-:Y:S11]  /*7350*/  @P0 BRA `(.L_x_113) ;  /* 0x0000000000040947 */ /* 0x000ff60003800000 */
[----:B------:R-:W-:Y:S04]  /*7360*/  DEPBAR.LE SB0, 0x1 ;  /* 0x000080400000791a */ /* 0x000fe80000000000 */
.L_x_113:
[----:B------:R-:W-:Y:S05]  /*7370*/  BSYNC.RECONVERGENT B0 ;  /* 0x0000000000007941 */ /* 0x000fea0003800200 */
.L_x_112:
[----:B------:R-:W-:Y:S01]  /*7380*/  BAR.SYNC.DEFER_BLOCKING 0x1, 0x80 ;  /* 0x0042000000007b1d */ /* 0x000fe20000010000 */
[----:B------:R-:W-:Y:S01]  /*7390*/  ISETP.NE.AND P1, PT, R104, RZ, PT ;  /* 0x000000ff6800720c */ /* 0x000fe20003f25270 */
[----:B------:R-:W-:Y:S01]  /*73a0*/  UISETP.NE.AND UP0, UPT, UR51, URZ, UPT ;  /* 0x000000ff3300728c */ /* 0x000fe2000bf05270 */
[----:B------:R-:W-:Y:S11]  /*73b0*/  LEA R3, R74, UR49, 0x3 ;  /* 0x000000314a037c11 */ /* 0x000ff6000f8e18ff */
[----:B------:R-:W-:Y:S01]  /*73c0*/  @P1 SHF.L.U32 R4, R107, 0x1f, RZ ;  /* 0x0000001f6b041819 */ /* 0x000fe200000006ff */
[----:B------:R-:W-:Y:S06]  /*73d0*/  BRA.U !UP0, `(.L_x_114) ;  /* 0x0000000108247547 */ /* 0x000fec000b800000 */
[----:B------:R-:W2:Y:S01]  /*73e0*/  S2R R0, SR_CgaCtaId ;  /* 0x0000000000007919 */ /* 0x000ea20000008800 */
[----:B------:R-:W-:Y:S01]  /*73f0*/  IMAD.U32 R2, RZ, RZ, UR50 ;  /* 0x00000032ff027e24 */ /* 0x000fe2000f8e00ff */
[----:B------:R-:W-:Y:S04]  /*7400*/  UIADD3 UR50, UPT, UPT, UR50, 0x1, URZ ;  /* 0x0000000132327890 */ /* 0x000fe8000fffe0ff */
[----:B------:R-:W-:Y:S01]  /*7410*/  @P1 LEA R2, R2, UR49, 0x3 ;  /* 0x0000003102021c11 */ /* 0x000fe2000f8e18ff */
[----:B------:R-:W-:Y:S04]  /*7420*/  UISETP.NE.AND UP0, UPT, UR50, 0x3, UPT ;  /* 0x000000033200788c */ /* 0x000fe8000bf05270 */
[----:B------:R-:W-:Y:S01]  /*7430*/  @P1 VIADD R2, R2, 0x98 ;  /* 0x0000009802021836 */ /* 0x000fe20000000000 */
[----:B------:R-:W-:Y:S04]  /*7440*/  USEL UR50, UR50, URZ, UP0 ;  /* 0x000000ff32327287 */ /* 0x000fe80008000000 */
[----:B--2---:R-:W-:Y:S04]  /*7450*/  @P1 PRMT R0, R0, 0x654, R2 ;  /* 0x0000065400001816 */ /* 0x004fe80000000002 */
[----:B------:R2:W-:Y:S04]  /*7460*/  @P1 SYNCS.ARRIVE.TRANS64.RED.A1T0 RZ, [R0+URZ], RZ ;  /* 0x000000ff00ff19a7 */ /* 0x0005e800081004ff */
.L_x_114:
[----:B------:R-:W4:Y:S01]  /*7470*/  @P1 SYNCS.PHASECHK.TRANS64.TRYWAIT P0, [R3+URZ+0x80], R4 ;  /* 0x00008004030015a7 */ /* 0x000f2200080011ff */
[----:B------:R-:W-:Y:S01]  /*7480*/  BSSY B1, `(.L_x_115) ;  /* 0x0000015000017945 */ /* 0x000fe20003800000 */
[----:B----4-:R-:W-:Y:S03]  /*7490*/  @P1 SEL R75, RZ, 0x1, !P0 ;  /* 0x00000001ff4b1807 */ /* 0x010fe60004000000 */
[----:B------:R-:W-:Y:S05]  /*74a0*/  @!P1 BRA `(.L_x_116) ;  /* 0x0000000000489947 */ /* 0x000fea0003800000 */
[----:B------:R-:W-:Y:S01]  /*74b0*/  ISETP.NE.AND P1, PT, R108, RZ, PT ;  /* 0x000000ff6c00720c */ /* 0x000fe20003f25270 */
[----:B------:R-:W-:Y:S01]  /*74c0*/  BSSY B0, `(.L_x_117) ;  /* 0x000000a000007945 */ /* 0x000fe20003800000 */
[----:B------:R-:W-:Y:S11]  /*74d0*/  ISETP.NE.AND P0, PT, R75, RZ, PT ;  /* 0x000000ff4b00720c */ /* 0x000ff60003f05270 */
[----:B------:R-:W-:Y:S04]  /*74e0*/  @P1 IMAD R74, R74, 0x2000, R99 ;  /* 0x000020004a4a1824 */ /* 0x000fe800078e0263 */
[----:B------:R-:W-:Y:S01]  /*74f0*/  @P1 IMAD.IADD R4, R106, 0x1, R74 ;  /* 0x000000016a041824 */ /* 0x000fe200078e024a */
[----:B------:R-:W-:Y:S03]  /*7500*/  @P1 IADD3 R2, PT, PT, R105, R74, RZ ;  /* 0x0000004a69021210 */ /* 0x000fe60007ffe0ff */
[----:B--2---:R-:W-:Y:S01]  /*7510*/  @P1 IMAD.IADD R0, R98, 0x1, R4 ;  /* 0x0000000162001824 */ /* 0x004fe200078e0204 */
[----:B------:R-:W-:Y:S06]  /*7520*/  @P0 BRA `(.L_x_118) ;  /* 0x00000000000c0947 */ /* 0x000fec0003800000 */
[----:B------:R-:W-:Y:S04]  /*7530*/  SHF.L.U32 R107, R107, 0x1f, RZ ;  /* 0x0000001f6b6b7819 */ /* 0x000fe800000006ff */
[----:B------:R-:W2:Y:S02]  /*7540*/  SYNCS.PHASECHK.TRANS64.TRYWAIT P0, [R3+URZ+0x80], R107 ;  /* 0x0000806b030075a7 */ /* 0x000ea400080011ff */
[----:B--2---:R-:W-:Y:S05]  /*7550*/  @!P0 BRA `(.L_x_119) ;  /* 0x00000018005c8947 */ /* 0x004fea0003800000 */
.L_x_118:
[----:B------:R-:W-:Y:S05]  /*7560*/  BSYNC B0 ;  /* 0x0000000000007941 */ /* 0x000fea0003800000 */
.L_x_117:
[----:B------:R-:W-:Y:S11]  /*7570*/  ISETP.NE.AND P0, PT, R108, RZ, PT ;  /* 0x000000ff6c00720c */ /* 0x000ff60003f05270 */
[----:B------:R-:W-:Y:S02]  /*7580*/  @!UPT UIADD3 URZ, UPT, UPT, URZ, URZ, URZ ;  /* 0x000000fffffff290 */ /* 0x000fe4000fffe0ff */
[----:B------:R4:W1:Y:S04]  /*7590*/  @P0 LDS.128 R56, [R74] ;  /* 0x000000004a380984 */ /* 0x0008680000000c00 */
[----:B------:R4:W1:Y:S04]  /*75a0*/  @P0 LDS.128 R68, [R2+0x20] ;  /* 0x0000200002440984 */ /* 0x0008680000000c00 */
[----:B------:R4:W1:Y:S04]  /*75b0*/  @P0 LDS.128 R60, [R4+0x10] ;  /* 0x00001000043c0984 */ /* 0x0008680000000c00 */
[----:B------:R4:W1:Y:S02]  /*75c0*/  @P0 LDS.128 R76, [R0+0x10] ;  /* 0x00001000004c0984 */ /* 0x0008640000000c00 */
.L_x_116:
[----:B------:R-:W-:Y:S05]  /*75d0*/  BSYNC B1 ;  /* 0x0000000000017941 */ /* 0x000fea0003800000 */
.L_x_115:
[----:B--2-4-:R-:W-:Y:S05]  /*75e0*/  VIADD R0, R48, 0x20 ;  /* 0x0000002030007836 */ /* 0x014fea0000000000 */
[----:B------:R-:W-:Y:S04]  /*75f0*/  SHF.R.U32.HI R0, RZ, 0x15, R0 ;  /* 0x00000015ff007819 */ /* 0x000fe80000011600 */
[----:B------:R-:W-:Y:S11]  /*7600*/  LOP3.LUT P0, RZ, R0, 0x3, R92, 0x48, !PT ;  /* 0x0000000300ff7812 */ /* 0x000ff6000780485c */
[----:B------:R-:W-:Y:S02]  /*7610*/  @!UPT UIADD3 URZ, UPT, UPT, URZ, URZ, URZ ;  /* 0x000000fffffff290 */ /* 0x000fe4000fffe0ff */
[----:B------:R-:W-:Y:S05]  /*7620*/  @!P0 BRA `(.L_x_120) ;  /* 0x0000000000408947 */ /* 0x000fea0003800000 */
[----:B------:R-:W2:Y:S01]  /*7630*/  LDCU.64 UR8, c[0x4][0x70] ;  /* 0x01000e00ff0877ac */ /* 0x000ea20008000a00 */
[----:B------:R-:W-:Y:S01]  /*7640*/  MOV R3, 0x0 ;  /* 0x0000000000037802 */ /* 0x000fe20000000f00 */
[----:B------:R-:W-:Y:S02]  /*7650*/  HFMA2 R12, -RZ, RZ, 0, 5.9604644775390625e-08 ;  /* 0x00000001ff0c7431 */ /* 0x000fe400000001ff */
[----:B-1----:R-:W-:Y:S02]  /*7660*/  IMAD.MOV.U32 R8, RZ, RZ, 0x192 ;  /* 0x00000192ff087424 */ /* 0x002fe400078e00ff */
[----:B------:R-:W-:Y:S01]  /*7670*/  IMAD.MOV.U32 R13, RZ, RZ, RZ ;  /* 0x000000ffff0d7224 */ /* 0x000fe200078e00ff */
[----:B------:R-:W1:Y:S01]  /*7680*/  LDCU.64 UR6, c[0x4][0x78] ;  /* 0x01000f00ff0677ac */ /* 0x000e620008000a00 */
[----:B------:R-:W4:Y:S01]  /*7690*/  LDC.64 R2, c[0x4][R3] ;  /* 0x0100000003027b82 */ /* 0x000f220000000a00 */
[----:B------:R-:W5:Y:S01]  /*76a0*/  LDCU.64 UR4, c[0x4][0x10] ;  /* 0x01000200ff0477ac */ /* 0x000f620008000a00 */
[----:B--2---:R-:W-:Y:S01]  /*76b0*/  MOV R5, UR9 ;  /* 0x0000000900057c02 */ /* 0x004fe20008000f00 */
[----:B------:R-:W-:Y:S01]  /*76c0*/  IMAD.U32 R4, RZ, RZ, UR8 ;  /* 0x00000008ff047e24 */ /* 0x000fe2000f8e00ff */
[----:B-1----:R-:W-:Y:S01]  /*76d0*/  MOV R7, UR7 ;  /* 0x0000000700077c02 */ /* 0x002fe20008000f00 */
[----:B------:R-:W-:Y:S01]  /*76e0*/  IMAD.U32 R6, RZ, RZ, UR6 ;  /* 0x00000006ff067e24 */ /* 0x000fe2000f8e00ff */
[----:B-----5:R-:W-:Y:S01]  /*76f0*/  MOV R11, UR5 ;  /* 0x00000005000b7c02 */ /* 0x020fe20008000f00 */
[----:B------:R-:W-:Y:S02]  /*7700*/  IMAD.U32 R10, RZ, RZ, UR4 ;  /* 0x00000004ff0a7e24 */ /* 0x000fe4000f8e00ff */
[----:B------:R-:W-:Y:S07]  /*7710*/  LEPC R20, `(.L_x_120) ;  /* 0x000000001014794e */ /* 0x000fee0000000000 */
[----:B---34-:R-:W-:Y:S05]  /*7720*/  CALL.ABS.NOINC R2 ;  /* 0x0000000002007343 */ /* 0x018fea0003c00000 */
.L_x_120:
[----:B------:R-:W-:Y:S01]  /*7730*/  ISETP.NE.AND P0, PT, R100, RZ, PT ;  /* 0x000000ff6400720c */ /* 0x000fe20003f05270 */
[----:B------:R-:W-:Y:S05]  /*7740*/  WARPSYNC.ALL ;  /* 0x0000000000007948 */ /* 0x000fea0003800000 */
[----:B------:R-:W-:Y:S01]  /*7750*/  R2UR UR4, R48 ;  /* 0x00000000300472ca */ /* 0x000fe200000e0000 */
[----:B------:R-:W-:Y:S01]  /*7760*/  USHF.L.U32 UR8, UR39, 0xd, URZ ;  /* 0x0000000d27087899 */ /* 0x000fe200080006ff */
[----:B------:R-:W-:Y:S01]  /*7770*/  R2UR UR5, R73 ;  /* 0x00000000490572ca */ /* 0x000fe200000e0000 */
[----:B------:R-:W-:Y:S01]  /*7780*/  BSSY.RECONVERGENT B0, `(.L_x_121) ;  /* 0x000008e000007945 */ /* 0x000fe20003800200 */
[C---:B-1----:R-:W-:Y:S02]  /*7790*/  SHF.L.U32 R0, R56.reuse, 0x10, RZ ;  /* 0x0000001038007819 */ /* 0x042fe400000006ff */
[----:B------:R-:W-:Y:S02]  /*77a0*/  LOP3.LUT R2, R56, 0xffff0000, RZ, 0xc0, !PT ;  /* 0xffff000038027812 */ /* 0x000fe400078ec0ff */
[C---:B------:R-:W-:Y:S02]  /*77b0*/  SHF.L.U32 R3, R57.reuse, 0x10, RZ ;  /* 0x0000001039037819 */ /* 0x040fe400000006ff */
[----:B------:R-:W-:Y:S02]  /*77c0*/  LOP3.LUT R48, R57, 0xffff0000, RZ, 0xc0, !PT ;  /* 0xffff000039307812 */ /* 0x000fe400078ec0ff */
[C---:B------:R-:W-:Y:S01]  /*77d0*/  SHF.L.U32 R50, R58.reuse, 0x10, RZ ;  /* 0x000000103a327819 */ /* 0x040fe200000006ff */
[----:B------:R-:W1:Y:S01]  /*77e0*/  LDTM.x32 R4, tmem[UR4+0x20] ;  /* 0x00002004000479ee */ /* 0x000e6200082c0000 */
[----:B------:R-:W-:Y:S01]  /*77f0*/  LOP3.LUT R51, R58, 0xffff0000, RZ, 0xc0, !PT ;  /* 0xffff00003a337812 */ /* 0x000fe200078ec0ff */
[----:B------:R-:W-:Y:S01]  /*7800*/  NOP ;  /* 0x0000000000007918 */ /* 0x000fe20000000000 */
[C---:B------:R-:W-:Y:S01]  /*7810*/  SHF.L.U32 R52, R59.reuse, 0x10, RZ ;  /* 0x000000103b347819 */ /* 0x040fe200000006ff */
[----:B------:R-:W-:Y:S01]  /*7820*/  UIADD3 UR5, UPT, UPT, UR5, 0xf0, URZ ;  /* 0x000000f005057890 */ /* 0x000fe2000fffe0ff */
[----:B------:R-:W-:Y:S02]  /*7830*/  LOP3.LUT R53, R59, 0xffff0000, RZ, 0xc0, !PT ;  /* 0xffff00003b357812 */ /* 0x000fe400078ec0ff */
[C---:B------:R-:W-:Y:S01]  /*7840*/  SHF.L.U32 R54, R60.reuse, 0x10, RZ ;  /* 0x000000103c367819 */ /* 0x040fe200000006ff */
[----:B------:R-:W-:Y:S01]  /*7850*/  UPRMT UR5, UR45, 0x654, UR5 ;  /* 0x000006542d057896 */ /* 0x000fe20008000005 */
[----:B------:R-:W-:Y:S02]  /*7860*/  LOP3.LUT R55, R60, 0xffff0000, RZ, 0xc0, !PT ;  /* 0xffff00003c377812 */ /* 0x000fe400078ec0ff */
[C---:B------:R-:W-:Y:S02]  /*7870*/  SHF.L.U32 R56, R61.reuse, 0x10, RZ ;  /* 0x000000103d387819 */ /* 0x040fe400000006ff */
[----:B------:R-:W-:Y:S02]  /*7880*/  LOP3.LUT R57, R61, 0xffff0000, RZ, 0xc0, !PT ;  /* 0xffff00003d397812 */ /* 0x000fe400078ec0ff */
[C---:B------:R-:W-:Y:S02]  /*7890*/  SHF.L.U32 R58, R62.reuse, 0x10, RZ ;  /* 0x000000103e3a7819 */ /* 0x040fe400000006ff */
[----:B------:R-:W-:Y:S01]  /*78a0*/  LOP3.LUT R59, R62, 0xffff0000, RZ, 0xc0, !PT ;  /* 0xffff00003e3b7812 */ /* 0x000fe200078ec0ff */
[----:B-1----:R-:W-:Y:S01]  /*78b0*/  SYNCS.ARRIVE.TRANS64.RED.A1T0 RZ, [UR5], RZ ;  /* 0x000000ffffff79a7 */ /* 0x002fe20008100405 */
[C---:B------:R-:W-:Y:S02]  /*78c0*/  SHF.L.U32 R60, R63.reuse, 0x10, RZ ;  /* 0x000000103f3c7819 */ /* 0x040fe400000006ff */
[----:B------:R-:W-:Y:S02]  /*78d0*/  LOP3.LUT R61, R63, 0xffff0000, RZ, 0xc0, !PT ;  /* 0xffff00003f3d7812 */ /* 0x000fe400078ec0ff */
[C---:B------:R-:W-:Y:S01]  /*78e0*/  SHF.L.U32 R62, R68.reuse, 0x10, RZ ;  /* 0x00000010443e7819 */ /* 0x040fe200000006ff */
[C---:B------:R-:W-:Y:S01]  /*78f0*/  FMUL R4, R47.reuse, R4 ;  /* 0x000000042f047220 */ /* 0x040fe20000400000 */
[----:B------:R-:W-:Y:S01]  /*7900*/  LOP3.LUT R63, R68, 0xffff0000, RZ, 0xc0, !PT ;  /* 0xffff0000443f7812 */ /* 0x000fe200078ec0ff */
[----:B------:R-:W-:Y:S01]  /*7910*/  FMUL R5, R47, R5 ;  /* 0x000000052f057220 */ /* 0x000fe20000400000 */
[----:B---3--:R-:W-:Y:S01]  /*7920*/  SHF.L.U32 R64, R69, 0x10, RZ ;  /* 0x0000001045407819 */ /* 0x008fe200000006ff */
[----:B------:R-:W-:Y:S01]  /*7930*/  FMUL R6, R47, R6 ;  /* 0x000000062f067220 */ /* 0x000fe20000400000 */
[----:B------:R-:W-:Y:S01]  /*7940*/  LOP3.LUT R65, R69, 0xffff0000, RZ, 0xc0, !PT ;  /* 0xffff000045417812 */ /* 0x000fe200078ec0ff */
[----:B------:R-:W-:Y:S01]  /*7950*/  FMUL R7, R47, R7 ;  /* 0x000000072f077220 */ /* 0x000fe20000400000 */
[----:B------:R-:W-:Y:S01]  /*7960*/  SHF.L.U32 R66, R70, 0x10, RZ ;  /* 0x0000001046427819 */ /* 0x000fe200000006ff */
[----:B------:R-:W-:Y:S01]  /*7970*/  FFMA R4, R49, R0, R4 ;  /* 0x0000000031047223 */ /* 0x000fe20000000004 */
[C---:B------:R-:W-:Y:S01]  /*7980*/  SHF.L.U32 R74, R78.reuse, 0x10, RZ ;  /* 0x000000104e4a7819 */ /* 0x040fe200000006ff */
[----:B------:R-:W-:Y:S01]  /*7990*/  FMUL R8, R47, R8 ;  /* 0x000000082f087220 */ /* 0x000fe20000400000 */
[----:B------:R-:W-:Y:S01]  /*79a0*/  LOP3.LUT R75, R78, 0xffff0000, RZ, 0xc0, !PT ;  /* 0xffff00004e4b7812 */ /* 0x000fe200078ec0ff */
[C---:B------:R-:W-:Y:S01]  /*79b0*/  FFMA R5, R49.reuse, R2, R5 ;  /* 0x0000000231057223 */ /* 0x040fe20000000005 */
[----:B------:R-:W-:Y:S01]  /*79c0*/  LOP3.LUT R67, R70, 0xffff0000, RZ, 0xc0, !PT ;  /* 0xffff000046437812 */ /* 0x000fe200078ec0ff */
[C---:B------:R-:W-:Y:S01]  /*79d0*/  FFMA R6, R49.reuse, R3, R6 ;  /* 0x0000000331067223 */ /* 0x040fe20000000006 */
[----:B------:R-:W-:Y:S01]  /*79e0*/  FFMA R7, R49, R48, R7 ;  /* 0x0000003031077223 */ /* 0x000fe20000000007 */
[----:B------:R-:W-:Y:S01]  /*79f0*/  IADD3 R78, PT, PT, R99, UR8, RZ ;  /* 0x00000008634e7c10 */ /* 0x000fe2000fffe0ff */
[----:B------:R-:W-:Y:S01]  /*7a00*/  FFMA R8, R49, R50, R8 ;  /* 0x0000003231087223 */ /* 0x000fe20000000008 */
[----:B------:R-:W-:Y:S01]  /*7a10*/  F2FP.BF16.F32.PACK_AB R4, R5, R4 ;  /* 0x000000040504723e */ /* 0x000fe200000010ff */
[----:B------:R-:W-:Y:S01]  /*7a20*/  FMUL R9, R47, R9 ;  /* 0x000000092f097220 */ /* 0x000fe20000400000 */
[----:B------:R-:W-:Y:S01]  /*7a30*/  F2FP.BF16.F32.PACK_AB R5, R7, R6 ;  /* 0x000000060705723e */ /* 0x000fe200000010ff */
[----:B------:R-:W-:Y:S01]  /*7a40*/  FMUL R0, R47, R10 ;  /* 0x0000000a2f007220 */ /* 0x000fe20000400000 */
[-C--:B------:R-:W-:Y:S01]  /*7a50*/  IADD3 R106, PT, PT, R106, R78.reuse, RZ ;  /* 0x0000004e6a6a7210 */ /* 0x080fe20007ffe0ff */
[----:B------:R-:W-:Y:S01]  /*7a60*/  FFMA R9, R49, R51, R9 ;  /* 0x0000003331097223 */ /* 0x000fe20000000009 */
[----:B------:R-:W-:Y:S01]  /*7a70*/  IADD3 R105, PT, PT, R105, R78, RZ ;  /* 0x0000004e69697210 */ /* 0x000fe20007ffe0ff */
[----:B------:R-:W-:Y:S01]  /*7a80*/  FFMA R0, R49, R52, R0 ;  /* 0x0000003431007223 */ /* 0x000fe20000000000 */
[C---:B------:R-:W-:Y:S01]  /*7a90*/  FMUL R2, R47.reuse, R11 ;  /* 0x0000000b2f027220 */ /* 0x040fe20000400000 */
[----:B------:R-:W-:Y:S01]  /*7aa0*/  FMUL R3, R47, R12 ;  /* 0x0000000c2f037220 */ /* 0x000fe20000400000 */
[----:B------:R-:W-:Y:S01]  /*7ab0*/  F2FP.BF16.F32.PACK_AB R6, R9, R8 ;  /* 0x000000080906723e */ /* 0x000fe200000010ff */
[----:B------:R-:W-:Y:S01]  /*7ac0*/  FMUL R10, R47, R13 ;  /* 0x0000000d2f0a7220 */ /* 0x000fe20000400000 */
[C---:B------:R-:W-:Y:S01]  /*7ad0*/  FFMA R2, R49.reuse, R53, R2 ;  /* 0x0000003531027223 */ /* 0x040fe20000000002 */
[----:B------:R-:W-:Y:S01]  /*7ae0*/  FFMA R3, R49, R54, R3 ;  /* 0x0000003631037223 */ /* 0x000fe20000000003 */
[----:B------:R-:W-:Y:S01]  /*7af0*/  FMUL R11, R47, R14 ;  /* 0x0000000e2f0b7220 */ /* 0x000fe20000400000 */
[----:B------:R-:W-:Y:S01]  /*7b00*/  FFMA R10, R49, R55, R10 ;  /* 0x00000037310a7223 */ /* 0x000fe2000000000a */
[C---:B------:R-:W-:Y:S01]  /*7b10*/  FMUL R15, R47.reuse, R15 ;  /* 0x0000000f2f0f7220 */ /* 0x040fe20000400000 */
[C---:B------:R-:W-:Y:S01]  /*7b20*/  FMUL R12, R47.reuse, R16 ;  /* 0x000000102f0c7220 */ /* 0x040fe20000400000 */
[----:B------:R-:W-:Y:S01]  /*7b30*/  FMUL R13, R47, R17 ;  /* 0x000000112f0d7220 */ /* 0x000fe20000400000 */
[----:B------:R-:W-:Y:S01]  /*7b40*/  FFMA R11, R49, R56, R11 ;  /* 0x00000038310b7223 */ /* 0x000fe2000000000b */
[----:B------:R-:W-:Y:S01]  /*7b50*/  FMUL R14, R47, R18 ;  /* 0x000000122f0e7220 */ /* 0x000fe20000400000 */
[----:B------:R-:W-:Y:S01]  /*7b60*/  FFMA R15, R49, R57, R15 ;  /* 0x00000039310f7223 */ /* 0x000fe2000000000f */
[----:B------:R-:W-:Y:S01]  /*7b70*/  FMUL R19, R47, R19 ;  /* 0x000000132f137220 */ /* 0x000fe20000400000 */
[----:B------:R-:W-:Y:S01]  /*7b80*/  F2FP.BF16.F32.PACK_AB R7, R2, R0 ;  /* 0x000000000207723e */ /* 0x000fe200000010ff */
[----:B------:R-:W-:Y:S01]  /*7b90*/  FFMA R12, R49, R58, R12 ;  /* 0x0000003a310c7223 */ /* 0x000fe2000000000c */
[----:B------:R-:W-:Y:S01]  /*7ba0*/  FMUL R16, R47, R20 ;  /* 0x000000142f107220 */ /* 0x000fe20000400000 */
[----:B------:R-:W-:Y:S01]  /*7bb0*/  FFMA R13, R49, R59, R13 ;  /* 0x0000003b310d7223 */ /* 0x000fe2000000000d */
[----:B------:R-:W-:Y:S01]  /*7bc0*/  FMUL R17, R47, R21 ;  /* 0x000000152f117220 */ /* 0x000fe20000400000 */
[----:B------:R1:W-:Y:S01]  /*7bd0*/  STS.128 [R99+UR8], R4 ;  /* 0x0000000463007988 */ /* 0x0003e20008000c08 */
[----:B------:R-:W-:Y:S01]  /*7be0*/  SHF.L.U32 R68, R71, 0x10, RZ ;  /* 0x0000001047447819 */ /* 0x000fe200000006ff */
[----:B------:R-:W-:Y:S01]  /*7bf0*/  FFMA R14, R49, R60, R14 ;  /* 0x0000003c310e7223 */ /* 0x000fe2000000000e */
[----:B------:R-:W-:Y:S01]  /*7c00*/  LOP3.LUT R69, R71, 0xffff0000, RZ, 0xc0, !PT ;  /* 0xffff000047457812 */ /* 0x000fe200078ec0ff */
[----:B------:R-:W-:Y:S01]  /*7c10*/  FMUL R18, R47, R22 ;  /* 0x000000162f127220 */ /* 0x000fe20000400000 */
[----:B------:R-:W-:Y:S01]  /*7c20*/  SHF.L.U32 R70, R76, 0x10, RZ ;  /* 0x000000104c467819 */ /* 0x000fe200000006ff */
[----:B------:R-:W-:Y:S01]  /*7c30*/  FFMA R19, R49, R61, R19 ;  /* 0x0000003d31137223 */ /* 0x000fe20000000013 */
[----:B------:R-:W-:Y:S01]  /*7c40*/  FMUL R23, R47, R23 ;  /* 0x000000172f177220 */ /* 0x000fe20000400000 */
[----:B------:R-:W-:Y:S01]  /*7c50*/  FFMA R16, R49, R62, R16 ;  /* 0x0000003e31107223 */ /* 0x000fe20000000010 */
[----:B------:R-:W-:Y:S01]  /*7c60*/  FMUL R20, R47, R24 ;  /* 0x000000182f147220 */ /* 0x000fe20000400000 */
[----:B------:R-:W-:Y:S01]  /*7c70*/  FFMA R17, R49, R63, R17 ;  /* 0x0000003f31117223 */ /* 0x000fe20000000011 */
[----:B------:R-:W-:Y:S01]  /*7c80*/  FMUL R21, R47, R25 ;  /* 0x000000192f157220 */ /* 0x000fe20000400000 */
[----:B------:R-:W-:Y:S01]  /*7c90*/  FFMA R18, R49, R64, R18 ;  /* 0x0000004031127223 */ /* 0x000fe20000000012 */
[----:B------:R-:W-:Y:S01]  /*7ca0*/  FMUL R22, R47, R26 ;  /* 0x0000001a2f167220 */ /* 0x000fe20000400000 */
[----:B------:R-:W-:Y:S01]  /*7cb0*/  F2FP.BF16.F32.PACK_AB R8, R10, R3 ;  /* 0x000000030a08723e */ /* 0x000fe200000010ff */
[----:B------:R-:W-:Y:S01]  /*7cc0*/  FFMA R23, R49, R65, R23 ;  /* 0x0000004131177223 */ /* 0x000fe20000000017 */
[----:B------:R-:W-:Y:S01]  /*7cd0*/  F2FP.BF16.F32.PACK_AB R9, R15, R11 ;  /* 0x0000000b0f09723e */ /* 0x000fe200000010ff */
[----:B------:R-:W-:Y:S01]  /*7ce0*/  FMUL R27, R47, R27 ;  /* 0x0000001b2f1b7220 */ /* 0x000fe20000400000 */
[----:B------:R-:W-:Y:S01]  /*7cf0*/  F2FP.BF16.F32.PACK_AB R10, R13, R12 ;  /* 0x0000000c0d0a723e */ /* 0x000fe200000010ff */
[----:B------:R-:W-:Y:S01]  /*7d00*/  FFMA R20, R49, R66, R20 ;  /* 0x0000004231147223 */ /* 0x000fe20000000014 */
[----:B------:R-:W-:Y:S01]  /*7d10*/  F2FP.BF16.F32.PACK_AB R11, R19, R14 ;  /* 0x0000000e130b723e */ /* 0x000fe200000010ff */
[----:B------:R-:W-:Y:S01]  /*7d20*/  FMUL R24, R47, R28 ;  /* 0x0000001c2f187220 */ /* 0x000fe20000400000 */
[----:B------:R-:W-:Y:S01]  /*7d30*/  LOP3.LUT R71, R76, 0xffff0000, RZ, 0xc0, !PT ;  /* 0xffff00004c477812 */ /* 0x000fe200078ec0ff */
[----:B------:R-:W-:Y:S01]  /*7d40*/  FFMA R21, R49, R67, R21 ;  /* 0x0000004331157223 */ /* 0x000fe20000000015 */
[----:B------:R-:W-:Y:S01]  /*7d50*/  SHF.L.U32 R72, R77, 0x10, RZ ;  /* 0x000000104d487819 */ /* 0x000fe200000006ff */
[----:B------:R1:W-:Y:S01]  /*7d60*/  STS.128 [R106+0x10], R8 ;  /* 0x000010086a007388 */ /* 0x0003e20000000c00 */
[----:B------:R-:W-:Y:S01]  /*7d70*/  FMUL R25, R47, R29 ;  /* 0x0000001d2f197220 */ /* 0x000fe20000400000 */
[----:B------:R-:W-:Y:S01]  /*7d80*/  FFMA R22, R49, R68, R22 ;  /* 0x0000004431167223 */ /* 0x000fe20000000016 */
[----:B------:R-:W-:Y:S01]  /*7d90*/  LOP3.LUT R73, R77, 0xffff0000, RZ, 0xc0, !PT ;  /* 0xffff00004d497812 */ /* 0x000fe200078ec0ff */
[----:B------:R-:W-:Y:S01]  /*7da0*/  FMUL R26, R47, R30 ;  /* 0x0000001e2f1a7220 */ /* 0x000fe20000400000 */
[----:B------:R-:W-:Y:S01]  /*7db0*/  FFMA R27, R49, R69, R27 ;  /* 0x00000045311b7223 */ /* 0x000fe2000000001b */
[----:B------:R-:W-:Y:S01]  /*7dc0*/  FMUL R31, R47, R31 ;  /* 0x0000001f2f1f7220 */ /* 0x000fe20000400000 */
[----:B------:R-:W-:Y:S01]  /*7dd0*/  FFMA R24, R49, R70, R24 ;  /* 0x0000004631187223 */ /* 0x000fe20000000018 */
[----:B------:R-:W-:Y:S01]  /*7de0*/  FMUL R28, R47, R32 ;  /* 0x000000202f1c7220 */ /* 0x000fe20000400000 */
[----:B------:R-:W-:Y:S01]  /*7df0*/  FFMA R25, R49, R71, R25 ;  /* 0x0000004731197223 */ /* 0x000fe20000000019 */
[----:B------:R-:W-:Y:S01]  /*7e00*/  SHF.L.U32 R76, R79, 0x10, RZ ;  /* 0x000000104f4c7819 */ /* 0x000fe200000006ff */
[----:B------:R-:W-:Y:S01]  /*7e10*/  FMUL R29, R47, R33 ;  /* 0x000000212f1d7220 */ /* 0x000fe20000400000 */
[----:B------:R-:W-:Y:S01]  /*7e20*/  F2FP.BF16.F32.PACK_AB R16, R17, R16 ;  /* 0x000000101110723e */ /* 0x000fe200000010ff */
[----:B------:R-:W-:Y:S01]  /*7e30*/  FFMA R26, R49, R72, R26 ;  /* 0x00000048311a7223 */ /* 0x000fe2000000001a */
[----:B------:R-:W-:Y:S01]  /*7e40*/  LOP3.LUT R77, R79, 0xffff0000, RZ, 0xc0, !PT ;  /* 0xffff00004f4d7812 */ /* 0x000fe200078ec0ff */
[----:B------:R-:W-:Y:S01]  /*7e50*/  FMUL R30, R47, R34 ;  /* 0x000000222f1e7220 */ /* 0x000fe20000400000 */
[----:B------:R-:W-:Y:S01]  /*7e60*/  F2FP.BF16.F32.PACK_AB R17, R23, R18 ;  /* 0x000000121711723e */ /* 0x000fe200000010ff */
[----:B------:R-:W-:Y:S01]  /*7e70*/  FFMA R31, R49, R73, R31 ;  /* 0x00000049311f7223 */ /* 0x000fe2000000001f */
[----:B------:R-:W-:Y:S01]  /*7e80*/  FMUL R35, R47, R35 ;  /* 0x000000232f237220 */ /* 0x000fe20000400000 */
[----:B------:R-:W-:Y:S01]  /*7e90*/  F2FP.BF16.F32.PACK_AB R18, R21, R20 ;  /* 0x000000141512723e */ /* 0x000fe200000010ff */
[----:B------:R-:W-:Y:S01]  /*7ea0*/  FFMA R28, R49, R74, R28 ;  /* 0x0000004a311c7223 */ /* 0x000fe2000000001c */
[----:B------:R-:W-:Y:S01]  /*7eb0*/  F2FP.BF16.F32.PACK_AB R19, R27, R22 ;  /* 0x000000161b13723e */ /* 0x000fe200000010ff */
[C---:B------:R-:W-:Y:S01]  /*7ec0*/  FFMA R29, R49.reuse, R75, R29 ;  /* 0x0000004b311d7223 */ /* 0x040fe2000000001d */
[C---:B------:R-:W-:Y:S01]  /*7ed0*/  FFMA R30, R49.reuse, R76, R30 ;  /* 0x0000004c311e7223 */ /* 0x040fe2000000001e */
[----:B------:R-:W-:Y:S01]  /*7ee0*/  FFMA R35, R49, R77, R35 ;  /* 0x0000004d31237223 */ /* 0x000fe20000000023 */
[----:B------:R-:W-:Y:S01]  /*7ef0*/  F2FP.BF16.F32.PACK_AB R24, R25, R24 ;  /* 0x000000181918723e */ /* 0x000fe200000010ff */
[----:B------:R1:W-:Y:S01]  /*7f00*/  STS.128 [R105+0x20], R16 ;  /* 0x0000201069007388 */ /* 0x0003e20000000c00 */
[----:B------:R-:W-:Y:S02]  /*7f10*/  F2FP.BF16.F32.PACK_AB R25, R31, R26 ;  /* 0x0000001a1f19723e */ /* 0x000fe400000010ff */
[----:B------:R-:W-:Y:S02]  /*7f20*/  F2FP.BF16.F32.PACK_AB R26, R29, R28 ;  /* 0x0000001c1d1a723e */ /* 0x000fe400000010ff */
[----:B------:R-:W-:Y:S02]  /*7f30*/  F2FP.BF16.F32.PACK_AB R27, R35, R30 ;  /* 0x0000001e231b723e */ /* 0x000fe400000010ff */
[----:B------:R-:W-:Y:S05]  /*7f40*/  IADD3 R0, PT, PT, R98, R106, RZ ;  /* 0x0000006a62007210 */ /* 0x000fea0007ffe0ff */
        /* <DEDUP_REMOVED lines=9> */
[----:B------:R-:W-:Y:S02]  /*7fe0*/  UIADD3 UR10, UP0, UPT, UR54, 0xa80, URZ ;  /* 0x00000a80360a7890 */ /* 0x000fe4000ff1e0ff */
[----:B------:R-:W-:Y:S02]  /*7ff0*/  UIADD3 UR5, UPT, UPT, UR37, 0x20, URZ ;  /* 0x0000002025057890 */ /* 0x000fe4000fffe0ff */
[----:B------:R-:W-:Y:S02]  /*8000*/  UIADD3 UR4, UPT, UPT, UR49, 0x200, UR8 ;  /* 0x0000020031047890 */ /* 0x000fe4000fffe008 */
[----:B------:R-:W-:Y:S01]  /*8010*/  UIADD3.X UR11, UPT, UPT, URZ, UR55, URZ, UP0, !UPT ;  /* 0x00000037ff0b7290 */ /* 0x000fe200087fe4ff */
[----:B------:R-:W-:Y:S01]  /*8020*/  UMOV UR6, UR38 ;  /* 0x0000002600067c82 */ /* 0x000fe20008000000 */
[----:B------:R-:W-:Y:S07]  /*8030*/  UMOV UR7, UR44 ;  /* 0x0000002c00077c82 */ /* 0x000fee0008000000 */
[----:B------:R2:W-:Y:S02]  /*8040*/  UTMASTG.3D [UR4], [UR10] ;  /* 0x000000040a0073b5 */ /* 0x0005e40008010000 */
[----:B--2---:R0:W-:Y:S02]  /*8050*/  UTMACMDFLUSH ;  /* 0x00000000000079b7 */ /* 0x0041e40000000000 */
.L_x_122:
[----:B------:R-:W-:Y:S05]  /*8060*/  BSYNC.RECONVERGENT B0 ;  /* 0x0000000000007941 */ /* 0x000fea0003800200 */
.L_x_121:
[----:B------:R-:W-:Y:S01]  /*8070*/  UIADD3 UR39, UPT, UPT, UR39, 0x1, URZ ;  /* 0x0000000127277890 */ /* 0x000fe2000fffe0ff */
[----:B------:R-:W-:Y:S03]  /*8080*/  BSSY.RECONVERGENT B0, `(.L_x_123) ;  /* 0x0000008000007945 */ /* 0x000fe60003800200 */
[----:B------:R-:W-:Y:S04]  /*8090*/  UISETP.NE.AND UP0, UPT, UR39, 0x3, UPT ;  /* 0x000000032700788c */ /* 0x000fe8000bf05270 */
[----:B------:R-:W-:Y:S02]  /*80a0*/  UISETP.EQ.XOR UP1, UPT, UR36, 0x3, !UP0 ;  /* 0x000000032400788c */ /* 0x000fe4000c722a70 */
[----:B------:R-:W-:Y:S02]  /*80b0*/  USEL UR56, UR39, URZ, UP0 ;  /* 0x000000ff27387287 */ /* 0x000fe40008000000 */
[----:B------:R-:W-:Y:S04]  /*80c0*/  USEL UR4, URZ, 0x1, !UP1 ;  /* 0x00000001ff047887 */ /* 0x000fe8000c800000 */
[----:B------:R-:W-:Y:S01]  /*80d0*/  ULOP3.LUT UR52, UR52, UR4, URZ, 0x3c, !UPT ;  /* 0x0000000434347292 */ /* 0x000fe2000f8e3cff */
[----:B------:R-:W-:Y:S11]  /*80e0*/  @P0 BRA `(.L_x_124) ;  /* 0x0000000000040947 */ /* 0x000ff60003800000 */
[----:B------:R-:W-:Y:S04]  /*80f0*/  DEPBAR.LE SB0, 0x1 ;  /* 0x000080400000791a */ /* 0x000fe80000000000 */
.L_x_124:
[----:B------:R-:W-:Y:S05]  /*8100*/  BSYNC.RECONVERGENT B0 ;  /* 0x0000000000007941 */ /* 0x000fea0003800200 */
.L_x_123:
[----:B------:R-:W-:Y:S01]  /*8110*/  BAR.SYNC.DEFER_BLOCKING 0x1, 0x80 ;  /* 0x0042000000007b1d */ /* 0x000fe20000010000 */
[----:B------:R-:W-:Y:S01]  /*8120*/  UISETP.NE.AND UP0, UPT, UR51, -0x2, UPT ;  /* 0xfffffffe3300788c */ /* 0x000fe2000bf05270 */
[----:B------:R-:W-:Y:S08]  /*8130*/  IADD3 R45, PT, PT, R45, 0x1, RZ ;  /* 0x000000012d2d7810 */ /* 0x000ff00007ffe0ff */
[----:B------:R-:W-:Y:S05]  /*8140*/  BRA.U !UP0, `(.L_x_125) ;  /* 0x0000000108287547 */ /* 0x000fea000b800000 */
[----:B-1----:R-:W1:Y:S01]  /*8150*/  S2R R0, SR_CgaCtaId ;  /* 0x0000000000007919 */ /* 0x002e620000008800 */
[----:B------:R-:W-:Y:S01]  /*8160*/  ISETP.NE.AND P0, PT, R104, RZ, PT ;  /* 0x000000ff6800720c */ /* 0x000fe20003f05270 */
[----:B------:R-:W-:Y:S01]  /*8170*/  IMAD.U32 R2, RZ, RZ, UR50 ;  /* 0x00000032ff027e24 */ /* 0x000fe2000f8e00ff */
[----:B------:R-:W-:Y:S04]  /*8180*/  UIADD3 UR50, UPT, UPT, UR50, 0x1, URZ ;  /* 0x0000000132327890 */ /* 0x000fe8000fffe0ff */
[----:B------:R-:W-:Y:S04]  /*8190*/  UISETP.NE.AND UP0, UPT, UR50, 0x3, UPT ;  /* 0x000000033200788c */ /* 0x000fe8000bf05270 */
[----:B------:R-:W-:Y:S03]  /*81a0*/  USEL UR50, UR50, URZ, UP0 ;  /* 0x000000ff32327287 */ /* 0x000fe60008000000 */
[----:B------:R-:W-:Y:S05]  /*81b0*/  @P0 LEA R2, R2, UR49, 0x3 ;  /* 0x0000003102020c11 */ /* 0x000fea000f8e18ff */
[----:B------:R-:W-:Y:S05]  /*81c0*/  @P0 VIADD R2, R2, 0x98 ;  /* 0x0000009802020836 */ /* 0x000fea0000000000 */
[----:B-1----:R-:W-:Y:S04]  /*81d0*/  @P0 PRMT R0, R0, 0x654, R2 ;  /* 0x0000065400000816 */ /* 0x002fe80000000002 */
[----:B------:R2:W-:Y:S03]  /*81e0*/  @P0 SYNCS.ARRIVE.TRANS64.RED.A1T0 RZ, [R0+URZ], RZ ;  /* 0x000000ff00ff09a7 */ /* 0x0005e600081004ff */
.L_x_125:
[----:B------:R-:W-:Y:S01]  /*81f0*/  ISETP.NE.AND P2, PT, R101, RZ, PT ;  /* 0x000000ff6500720c */ /* 0x000fe20003f45270 */
[----:B-12---:R-:W-:Y:S01]  /*8200*/  IMAD.IADD R0, R44, 0x1, R87 ;  /* 0x000000012c007824 */ /* 0x006fe200078e0257 */
[----:B------:R-:W-:Y:S01]  /*8210*/  ISETP.NE.AND P0, PT, R103, 0x2, PT ;  /* 0x000000026700780c */ /* 0x000fe20003f05270 */
[----:B------:R-:W-:Y:S01]  /*8220*/  UIADD3 UR51, UPT, UPT, UR51, 0x2, URZ ;  /* 0x0000000233337890 */ /* 0x000fe2000fffe0ff */
[----:B------:R-:W-:Y:S01]  /*8230*/  ISETP.NE.AND P1, PT, R45, 0x2, PT ;  /* 0x000000022d00780c */ /* 0x000fe20003f25270 */
[----:B------:R-:W-:Y:S01]  /*8240*/  IMAD.IADD R24, R43, 0x1, R86 ;  /* 0x000000012b187824 */ /* 0x000fe200078e0256 */
[----:B------:R-:W-:Y:S02]  /*8250*/  R2UR UR27, R0 ;  /* 0x00000000001b72ca */ /* 0x000fe400000e0000 */
[----:B------:R-:W-:Y:S02]  /*8260*/  SEL R2, RZ, 0x1, P0 ;  /* 0x00000001ff027807 */ /* 0x000fe40000000000 */
[----:B------:R-:W-:Y:S02]  /*8270*/  SEL R0, RZ, 0x1, P1 ;  /* 0x00000001ff007807 */ /* 0x000fe40000800000 */
[----:B------:R-:W-:Y:S02]  /*8280*/  LOP3.LUT R96, R96, R2, RZ, 0x3c, !PT ;  /* 0x0000000260607212 */ /* 0x000fe400078e3cff */
[----:B------:R-:W-:Y:S02]  /*8290*/  @P2 R2UR UR44, R95 ;  /* 0x000000005f2c22ca */ /* 0x000fe400000e0000 */
[----:B------:R-:W-:Y:S02]  /*82a0*/  LOP3.LUT R97, R97, R0, RZ, 0x3c, !PT ;  /* 0x0000000061617212 */ /* 0x000fe400078e3cff */
[----:B------:R-:W-:Y:S02]  /*82b0*/  SEL R103, R103, RZ, P0 ;  /* 0x000000ff67677207 */ /* 0x000fe40000000000 */
[----:B------:R-:W-:Y:S01]  /*82c0*/  SEL R45, R45, RZ, P1 ;  /* 0x000000ff2d2d7207 */ /* 0x000fe20000800000 */
[----:B------:R-:W-:Y:S08]  /*82d0*/  @P2 BRA `(.L_x_126) ;  /* 0xffffffd800042947 */ /* 0x000ff0000383ffff */
[----:B------:R-:W-:-:S09]  /*82e0*/  UISETP.NE.AND UP0, UPT, UR48, URZ, UPT ;  /* 0x000000ff3000728c */ /* 0x000fd2000bf05270 */
[----:B------:R-:W-:Y:S05]  /*82f0*/  BRA.U !UP0, `(.L_x_127) ;  /* 0x0000000108487547 */ /* 0x000fea000b800000 */
[----:B------:R-:W1:Y:S02]  /*8300*/  LDCU.64 UR4, c[0x0][0xc90] ;  /* 0x00019200ff0477ac */ /* 0x000e640008000a00 */
[----:B-1----:R-:W-:-:S04]  /*8310*/  UISETP.NE.U32.AND UP0, UPT, UR4, URZ, UPT ;  /* 0x000000ff0400728c */ /* 0x002fc8000bf05070 */
[----:B------:R-:W-:-:S09]  /*8320*/  UISETP.NE.AND.EX UP0, UPT, UR5, URZ, UPT, UP0 ;  /* 0x000000ff0500728c */ /* 0x000fd2000bf05300 */
[----:B------:R-:W-:Y:S05]  /*8330*/  BRA.U UP0, `(.L_x_128) ;  /* 0x00000001000c7547 */ /* 0x000fea000b800000 */
[----:B------:R-:W-:-:S13]  /*8340*/  FSETP.NEU.AND P0, PT, R49, RZ, PT ;  /* 0x000000ff3100720b */ /* 0x000fda0003f0d000 */
[----:B------:R-:W-:Y:S05]  /*8350*/  @!P0 EXIT ;  /* 0x000000000000894d */ /* 0x000fea0003800000 */
[----:B------:R-:W-:Y:S05]  /*8360*/  BRA `(.L_x_127) ;  /* 0x00000000002c7947 */ /* 0x000fea0003800000 */
.L_x_128:
[----:B------:R-:W-:Y:S01]  /*8370*/  ISETP.NE.AND P0, PT, R102, RZ, PT ;  /* 0x000000ff6600720c */ /* 0x000fe20003f05270 */
[----:B------:R-:W-:-:S12]  /*8380*/  BSSY.RECONVERGENT B0, `(.L_x_127) ;  /* 0x0000009000007945 */ /* 0x000fd80003800200 */
[----:B------:R-:W-:Y:S05]  /*8390*/  @P0 BRA `(.L_x_129) ;  /* 0x0000000000140947 */ /* 0x000fea0003800000 */
[----:B------:R-:W1:Y:S02]  /*83a0*/  LDCU.64 UR4, c[0x0][0xc88] ;  /* 0x00019100ff0477ac */ /* 0x000e640008000a00 */
[----:B-1----:R-:W-:-:S04]  /*83b0*/  ISETP.NE.U32.AND P0, PT, RZ, UR4, PT ;  /* 0x00000004ff007c0c */ /* 0x002fc8000bf05070 */
[----:B------:R-:W-:-:S13]  /*83c0*/  ISETP.NE.AND.EX P0, PT, RZ, UR5, PT, P0 ;  /* 0x00000005ff007c0c */ /* 0x000fda000bf05300 */
[----:B------:R-:W-:Y:S05]  /*83d0*/  @!P0 EXIT ;  /* 0x000000000000894d */ /* 0x000fea0003800000 */
[----:B------:R-:W-:Y:S05]  /*83e0*/  BRA `(.L_x_130) ;  /* 0x0000000000087947 */ /* 0x000fea0003800000 */
.L_x_129:
[----:B------:R-:W-:-:S13]  /*83f0*/  FSETP.NEU.AND P0, PT, R49, RZ, PT ;  /* 0x000000ff3100720b */ /* 0x000fda0003f0d000 */
[----:B------:R-:W-:Y:S05]  /*8400*/  @!P0 EXIT ;  /* 0x000000000000894d */ /* 0x000fea0003800000 */
.L_x_130:
[----:B------:R-:W-:Y:S05]  /*8410*/  BSYNC.RECONVERGENT B0 ;  /* 0x0000000000007941 */ /* 0x000fea0003800200 */
.L_x_127:
[----:B------:R-:W-:Y:S01]  /*8420*/  ULEA UR4, UR50, UR49, 0x3 ;  /* 0x0000003132047291 */ /* 0x000fe2000f8e18ff */
[----:B------:R-:W-:-:S04]  /*8430*/  DEPBAR.LE SB0, 0x0 ;  /* 0x000080000000791a */ /* 0x000fc80000000000 */
[----:B------:R-:W-:-:S04]  /*8440*/  UIADD3 UR4, UPT, UPT, UR4, 0x98, URZ ;  /* 0x0000009804047890 */ /* 0x000fc8000fffe0ff */
[----:B------:R-:W-:-:S09]  /*8450*/  UPRMT UR4, UR45, 0x654, UR4 ;  /* 0x000006542d047896 */ /* 0x000fd20008000004 */
[----:B------:R-:W-:Y:S01]  /*8460*/  SYNCS.ARRIVE.TRANS64.RED.A1T0 RZ, [UR4], RZ ;  /* 0x000000ffffff79a7 */ /* 0x000fe20008100404 */
[----:B------:R-:W-:Y:S05]  /*8470*/  EXIT ;  /* 0x000000000000794d */ /* 0x000fea0003800000 */
.L_x_25:
[----:B-1----:R1:W2:Y:S02]  /*8480*/  SYNCS.PHASECHK.TRANS64.TRYWAIT P0, [R2+URZ+0x110], R3 ;  /* 0x00011003020075a7 */ /* 0x0022a400080011ff */
[----:B--2---:R-:W-:Y:S05]  /*8490*/  @!P0 NANOSLEEP.SYNCS 0x989680 ;  /* 0x009896800000895d */ /* 0x004fea0003900000 */
[----:B------:R-:W2:Y:S02]  /*84a0*/  @!P0 SYNCS.PHASECHK.TRANS64 P0, [R2+URZ+0x110], R3 ;  /* 0x00011003020085a7 */ /* 0x000ea400080010ff */
[----:B--2---:R-:W-:Y:S05]  /*84b0*/  @!P0 BRA `(.L_x_25) ;  /* 0xfffffffc00f08947 */ /* 0x004fea000383ffff */
[----:B------:R-:W-:Y:S05]  /*84c0*/  BRA `(.L_x_131) ;  /* 0xffffff9400547947 */ /* 0x000fea000383ffff */
.L_x_28:
[----:B------:R-:W-:-:S07]  /*84d0*/  MOV R2, UR41 ;  /* 0x0000002900027c02 */ /* 0x000fce0008000f00 */
.L_x_132:
[----:B-1----:R1:W2:Y:S02]  /*84e0*/  SYNCS.PHASECHK.TRANS64.TRYWAIT P0, [R2+URZ+0x40], R4 ;  /* 0x00004004020075a7 */ /* 0x0022a400080011ff */
[----:B--2---:R-:W-:Y:S05]  /*84f0*/  @!P0 NANOSLEEP.SYNCS 0x989680 ;  /* 0x009896800000895d */ /* 0x004fea0003900000 */
[----:B------:R-:W2:Y:S02]  /*8500*/  @!P0 SYNCS.PHASECHK.TRANS64 P0, [R2+URZ+0x40], R4 ;  /* 0x00004004020085a7 */ /* 0x000ea400080010ff */
[----:B--2---:R-:W-:Y:S05]  /*8510*/  @!P0 BRA `(.L_x_132) ;  /* 0xfffffffc00f08947 */ /* 0x004fea000383ffff */
[----:B------:R-:W-:Y:S05]  /*8520*/  BRA `(.L_x_27) ;  /* 0xffffff9400a47947 */ /* 0x000fea000383ffff */
.L_x_37:
[----:B------:R-:W-:-:S07]  /*8530*/  MOV R2, UR41 ;  /* 0x0000002900027c02 */ /* 0x000fce0008000f00 */
.L_x_133:
[----:B-1----:R1:W2:Y:S02]  /*8540*/  SYNCS.PHASECHK.TRANS64.TRYWAIT P0, [R2+URZ+0x40], R4 ;  /* 0x00004004020075a7 */ /* 0x0022a400080011ff */
[----:B--2---:R-:W-:Y:S05]  /*8550*/  @!P0 NANOSLEEP.SYNCS 0x989680 ;  /* 0x009896800000895d */ /* 0x004fea0003900000 */
[----:B------:R-:W2:Y:S02]  /*8560*/  @!P0 SYNCS.PHASECHK.TRANS64 P0, [R2+URZ+0x40], R4 ;  /* 0x00004004020085a7 */ /* 0x000ea400080010ff */
[----:B--2---:R-:W-:Y:S05]  /*8570*/  @!P0 BRA `(.L_x_133) ;  /* 0xfffffffc00f08947 */ /* 0x004fea000383ffff */
[----:B------:R-:W-:Y:S05]  /*8580*/  BRA `(.L_x_36) ;  /* 0xffffff9800b47947 */ /* 0x000fea000383ffff */
.L_x_44:
[----:B-1----:R1:W2:Y:S02]  /*8590*/  SYNCS.PHASECHK.TRANS64.TRYWAIT P0, [R2+URZ+0xc0], R3 ;  /* 0x0000c003020075a7 */ /* 0x0022a400080011ff */
[----:B--2---:R-:W-:Y:S05]  /*85a0*/  @!P0 NANOSLEEP.SYNCS 0x989680 ;  /* 0x009896800000895d */ /* 0x004fea0003900000 */
[----:B------:R-:W2:Y:S02]  /*85b0*/  @!P0 SYNCS.PHASECHK.TRANS64 P0, [R2+URZ+0xc0], R3 ;  /* 0x0000c003020085a7 */ /* 0x000ea400080010ff */
[----:B--2---:R-:W-:Y:S05]  /*85c0*/  @!P0 BRA `(.L_x_44) ;  /* 0xfffffffc00f08947 */ /* 0x004fea000383ffff */
[----:B------:R-:W-:Y:S05]  /*85d0*/  BRA `(.L_x_134) ;  /* 0xffffff9c00a87947 */ /* 0x000fea000383ffff */
.L_x_48:
[----:B----4-:R-:W-:-:S07]  /*85e0*/  MOV R0, UR4 ;  /* 0x0000000400007c02 */ /* 0x010fce0008000f00 */
.L_x_135:
[----:B-1----:R1:W2:Y:S02]  /*85f0*/  SYNCS.PHASECHK.TRANS64.TRYWAIT P0, [R0+URZ], R2 ;  /* 0x00000002000075a7 */ /* 0x0022a400080011ff */
[----:B--2---:R-:W-:Y:S05]  /*8600*/  @!P0 NANOSLEEP.SYNCS 0x989680 ;  /* 0x009896800000895d */ /* 0x004fea0003900000 */
[----:B------:R-:W2:Y:S02]  /*8610*/  @!P0 SYNCS.PHASECHK.TRANS64 P0, [R0+URZ], R2 ;  /* 0x00000002000085a7 */ /* 0x000ea400080010ff */
[----:B--2---:R-:W-:Y:S05]  /*8620*/  @!P0 BRA `(.L_x_135) ;  /* 0xfffffffc00f08947 */ /* 0x004fea000383ffff */
[----:B------:R-:W-:Y:S05]  /*8630*/  BRA `(.L_x_136) ;  /* 0xffffffa4001c7947 */ /* 0x000fea000383ffff */
.L_x_49:
[----:B----4-:R-:W-:-:S07]  /*8640*/  MOV R0, UR4 ;  /* 0x0000000400007c02 */ /* 0x010fce0008000f00 */
.L_x_137:
[----:B-1----:R1:W2:Y:S02]  /*8650*/  SYNCS.PHASECHK.TRANS64.TRYWAIT P0, [R0+URZ], R3 ;  /* 0x00000003000075a7 */ /* 0x0022a400080011ff */
[----:B--2---:R-:W-:Y:S05]  /*8660*/  @!P0 NANOSLEEP.SYNCS 0x989680 ;  /* 0x009896800000895d */ /* 0x004fea0003900000 */
[----:B------:R-:W2:Y:S02]  /*8670*/  @!P0 SYNCS.PHASECHK.TRANS64 P0, [R0+URZ], R3 ;  /* 0x00000003000085a7 */ /* 0x000ea400080010ff */
[----:B--2---:R-:W-:Y:S05]  /*8680*/  @!P0 BRA `(.L_x_137) ;  /* 0xfffffffc00f08947 */ /* 0x004fea000383ffff */
[----:B------:R-:W-:Y:S05]  /*8690*/  BRA `(.L_x_138) ;  /* 0xffffffa400287947 */ /* 0x000fea000383ffff */
.L_x_50:
[----:B----4-:R-:W-:-:S07]  /*86a0*/  MOV R0, UR4 ;  /* 0x0000000400007c02 */ /* 0x010fce0008000f00 */
.L_x_139:
[----:B-1----:R1:W2:Y:S02]  /*86b0*/  SYNCS.PHASECHK.TRANS64.TRYWAIT P0, [R0+URZ], R3 ;  /* 0x00000003000075a7 */ /* 0x0022a400080011ff */
[----:B--2---:R-:W-:Y:S05]  /*86c0*/  @!P0 NANOSLEEP.SYNCS 0x989680 ;  /* 0x009896800000895d */ /* 0x004fea0003900000 */
[----:B------:R-:W2:Y:S02]  /*86d0*/  @!P0 SYNCS.PHASECHK.TRANS64 P0, [R0+URZ], R3 ;  /* 0x00000003000085a7 */ /* 0x000ea400080010ff */
[----:B--2---:R-:W-:Y:S05]  /*86e0*/  @!P0 BRA `(.L_x_139) ;  /* 0xfffffffc00f08947 */ /* 0x004fea000383ffff */
[----:B------:R-:W-:Y:S05]  /*86f0*/  BRA `(.L_x_140) ;  /* 0xffffffa400347947 */ /* 0x000fea000383ffff */
.L_x_51:
[----:B----4-:R-:W-:-:S07]  /*8700*/  MOV R0, UR4 ;  /* 0x0000000400007c02 */ /* 0x010fce0008000f00 */
.L_x_141:
[----:B-1----:R1:W2:Y:S02]  /*8710*/  SYNCS.PHASECHK.TRANS64.TRYWAIT P0, [R0+URZ], R3 ;  /* 0x00000003000075a7 */ /* 0x0022a400080011ff */
[----:B--2---:R-:W-:Y:S05]  /*8720*/  @!P0 NANOSLEEP.SYNCS 0x989680 ;  /* 0x009896800000895d */ /* 0x004fea0003900000 */
[----:B------:R-:W2:Y:S02]  /*8730*/  @!P0 SYNCS.PHASECHK.TRANS64 P0, [R0+URZ], R3 ;  /* 0x00000003000085a7 */ /* 0x000ea400080010ff */
[----:B--2---:R-:W-:Y:S05]  /*8740*/  @!P0 BRA `(.L_x_141) ;  /* 0xfffffffc00f08947 */ /* 0x004fea000383ffff */
[----:B------:R-:W-:Y:S05]  /*8750*/  BRA `(.L_x_142) ;  /* 0xffffffa400407947 */ /* 0x000fea000383ffff */
.L_x_52:
[----:B----4-:R-:W-:-:S07]  /*8760*/  MOV R0, UR4 ;  /* 0x0000000400007c02 */ /* 0x010fce0008000f00 */
.L_x_143:
[----:B-1----:R1:W2:Y:S02]  /*8770*/  SYNCS.PHASECHK.TRANS64.TRYWAIT P0, [R0+URZ], R3 ;  /* 0x00000003000075a7 */ /* 0x0022a400080011ff */
[----:B--2---:R-:W-:Y:S05]  /*8780*/  @!P0 NANOSLEEP.SYNCS 0x989680 ;  /* 0x009896800000895d */ /* 0x004fea0003900000 */
[----:B------:R-:W2:Y:S02]  /*8790*/  @!P0 SYNCS.PHASECHK.TRANS64 P0, [R0+URZ], R3 ;  /* 0x00000003000085a7 */ /* 0x000ea400080010ff */
[----:B--2---:R-:W-:Y:S05]  /*87a0*/  @!P0 BRA `(.L_x_143) ;  /* 0xfffffffc00f08947 */ /* 0x004fea000383ffff */
[----:B------:R-:W-:Y:S05]  /*87b0*/  BRA `(.L_x_144) ;  /* 0xffffffa4004c7947 */ /* 0x000fea000383ffff */
.L_x_53:
[----:B----4-:R-:W-:-:S07]  /*87c0*/  MOV R0, UR4 ;  /* 0x0000000400007c02 */ /* 0x010fce0008000f00 */
.L_x_145:
[----:B-1----:R1:W2:Y:S02]  /*87d0*/  SYNCS.PHASECHK.TRANS64.TRYWAIT P0, [R0+URZ], R3 ;  /* 0x00000003000075a7 */ /* 0x0022a400080011ff */
[----:B--2---:R-:W-:Y:S05]  /*87e0*/  @!P0 NANOSLEEP.SYNCS 0x989680 ;  /* 0x009896800000895d */ /* 0x004fea0003900000 */
[----:B------:R-:W2:Y:S02]  /*87f0*/  @!P0 SYNCS.PHASECHK.TRANS64 P0, [R0+URZ], R3 ;  /* 0x00000003000085a7 */ /* 0x000ea400080010ff */
[----:B--2---:R-:W-:Y:S05]  /*8800*/  @!P0 BRA `(.L_x_145) ;  /* 0xfffffffc00f08947 */ /* 0x004fea000383ffff */
[----:B------:R-:W-:Y:S05]  /*8810*/  BRA `(.L_x_146) ;  /* 0xffffffa400587947 */ /* 0x000fea000383ffff */
.L_x_54:
[----:B----4-:R-:W-:-:S07]  /*8820*/  MOV R0, UR4 ;  /* 0x0000000400007c02 */ /* 0x010fce0008000f00 */
.L_x_147:
[----:B-1----:R1:W2:Y:S02]  /*8830*/  SYNCS.PHASECHK.TRANS64.TRYWAIT P0, [R0+URZ], R3 ;  /* 0x00000003000075a7 */ /* 0x0022a400080011ff */
[----:B--2---:R-:W-:Y:S05]  /*8840*/  @!P0 NANOSLEEP.SYNCS 0x989680 ;  /* 0x009896800000895d */ /* 0x004fea0003900000 */
[----:B------:R-:W2:Y:S02]  /*8850*/  @!P0 SYNCS.PHASECHK.TRANS64 P0, [R0+URZ], R3 ;  /* 0x00000003000085a7 */ /* 0x000ea400080010ff */
[----:B--2---:R-:W-:Y:S05]  /*8860*/  @!P0 BRA `(.L_x_147) ;  /* 0xfffffffc00f08947 */ /* 0x004fea000383ffff */
[----:B------:R-:W-:Y:S05]  /*8870*/  BRA `(.L_x_148) ;  /* 0xffffffa400647947 */ /* 0x000fea000383ffff */
.L_x_57:
[----:B-1----:R1:W2:Y:S02]  /*8880*/  SYNCS.PHASECHK.TRANS64.TRYWAIT P0, [R0+URZ+0x100], R4 ;  /* 0x00010004000075a7 */ /* 0x0022a400080011ff */
[----:B--2---:R-:W-:Y:S05]  /*8890*/  @!P0 NANOSLEEP.SYNCS 0x989680 ;  /* 0x009896800000895d */ /* 0x004fea0003900000 */
[----:B------:R-:W2:Y:S02]  /*88a0*/  @!P0 SYNCS.PHASECHK.TRANS64 P0, [R0+URZ+0x100], R4 ;  /* 0x00010004000085a7 */ /* 0x000ea400080010ff */
[----:B--2---:R-:W-:Y:S05]  /*88b0*/  @!P0 BRA `(.L_x_57) ;  /* 0xfffffffc00f08947 */ /* 0x004fea000383ffff */
[----:B------:R-:W-:Y:S05]  /*88c0*/  BRA `(.L_x_149) ;  /* 0xffffffa400c47947 */ /* 0x000fea000383ffff */
.L_x_58:
[----:B------:R-:W-:-:S07]  /*88d0*/  MOV R0, UR5 ;  /* 0x0000000500007c02 */ /* 0x000fce0008000f00 */
.L_x_150:
[----:B-1----:R1:W2:Y:S02]  /*88e0*/  SYNCS.PHASECHK.TRANS64.TRYWAIT P0, [R0+URZ+0xd0], R5 ;  /* 0x0000d005000075a7 */ /* 0x0022a400080011ff */
[----:B--2---:R-:W-:Y:S05]  /*88f0*/  @!P0 NANOSLEEP.SYNCS 0x989680 ;  /* 0x009896800000895d */ /* 0x004fea0003900000 */
[----:B------:R-:W2:Y:S02]  /*8900*/  @!P0 SYNCS.PHASECHK.TRANS64 P0, [R0+URZ+0xd0], R5 ;  /* 0x0000d005000085a7 */ /* 0x000ea400080010ff */
[----:B--2---:R-:W-:Y:S05]  /*8910*/  @!P0 BRA `(.L_x_150) ;  /* 0xfffffffc00f08947 */ /* 0x004fea000383ffff */
[----:B------:R-:W-:Y:S05]  /*8920*/  BRA `(.L_x_151) ;  /* 0xffffffa400d47947 */ /* 0x000fea000383ffff */
.L_x_59:
[----:B-1----:R1:W2:Y:S02]  /*8930*/  SYNCS.PHASECHK.TRANS64.TRYWAIT P1, [R0+URZ+0xc0], R4 ;  /* 0x0000c004000075a7 */ /* 0x0022a400080211ff */
[----:B--2---:R-:W-:Y:S05]  /*8940*/  @!P1 NANOSLEEP.SYNCS 0x989680 ;  /* 0x009896800000995d */ /* 0x004fea0003900000 */
[----:B------:R-:W2:Y:S02]  /*8950*/  @!P1 SYNCS.PHASECHK.TRANS64 P1, [R0+URZ+0xc0], R4 ;  /* 0x0000c004000095a7 */ /* 0x000ea400080210ff */
[----:B--2---:R-:W-:Y:S05]  /*8960*/  @!P1 BRA `(.L_x_59) ;  /* 0xfffffffc00f09947 */ /* 0x004fea000383ffff */
[----:B------:R-:W-:Y:S05]  /*8970*/  BRA `(.L_x_152) ;  /* 0xffffffa800047947 */ /* 0x000fea000383ffff */
.L_x_62:
[----:B------:R-:W-:-:S07]  /*8980*/  MOV R0, UR5 ;  /* 0x0000000500007c02 */ /* 0x000fce0008000f00 */
.L_x_153:
[----:B-1----:R1:W2:Y:S02]  /*8990*/  SYNCS.PHASECHK.TRANS64.TRYWAIT P0, [R0+URZ+0xd0], R2 ;  /* 0x0000d002000075a7 */ /* 0x0022a400080011ff */
[----:B--2---:R-:W-:Y:S05]  /*89a0*/  @!P0 NANOSLEEP.SYNCS 0x989680 ;  /* 0x009896800000895d */ /* 0x004fea0003900000 */
[----:B------:R-:W2:Y:S02]  /*89b0*/  @!P0 SYNCS.PHASECHK.TRANS64 P0, [R0+URZ+0xd0], R2 ;  /* 0x0000d002000085a7 */ /* 0x000ea400080010ff */
[----:B--2---:R-:W-:Y:S05]  /*89c0*/  @!P0 BRA `(.L_x_153) ;  /* 0xfffffffc00f08947 */ /* 0x004fea000383ffff */
[----:B------:R-:W-:Y:S05]  /*89d0*/  BRA `(.L_x_61) ;  /* 0xffffffa800587947 */ /* 0x000fea000383ffff */
.L_x_69:
[----:B--2---:R2:W4:Y:S02]  /*89e0*/  SYNCS.PHASECHK.TRANS64.TRYWAIT P0, [R2+URZ+0xc0], R3 ;  /* 0x0000c003020075a7 */ /* 0x00452400080011ff */
[----:B----4-:R-:W-:Y:S05]  /*89f0*/  @!P0 NANOSLEEP.SYNCS 0x989680 ;  /* 0x009896800000895d */ /* 0x010fea0003900000 */
[----:B------:R-:W4:Y:S02]  /*8a00*/  @!P0 SYNCS.PHASECHK.TRANS64 P0, [R2+URZ+0xc0], R3 ;  /* 0x0000c003020085a7 */ /* 0x000f2400080010ff */
[----:B----4-:R-:W-:Y:S05]  /*8a10*/  @!P0 BRA `(.L_x_69) ;  /* 0xfffffffc00f08947 */ /* 0x010fea000383ffff */
[----:B------:R-:W-:Y:S05]  /*8a20*/  BRA `(.L_x_154) ;  /* 0xffffffb000147947 */ /* 0x000fea000383ffff */
.L_x_72:
[----:B------:R-:W-:-:S07]  /*8a30*/  MOV R3, UR16 ;  /* 0x0000001000037c02 */ /* 0x000fce0008000f00 */
.L_x_155:
[----:B--2---:R2:W3:Y:S02]  /*8a40*/  SYNCS.PHASECHK.TRANS64.TRYWAIT P0, [R3+URZ+0xf0], R2 ;  /* 0x0000f002030075a7 */ /* 0x0044e400080011ff */
[----:B---3--:R-:W-:Y:S05]  /*8a50*/  @!P0 NANOSLEEP.SYNCS 0x989680 ;  /* 0x009896800000895d */ /* 0x008fea0003900000 */
[----:B------:R-:W3:Y:S02]  /*8a60*/  @!P0 SYNCS.PHASECHK.TRANS64 P0, [R3+URZ+0xf0], R2 ;  /* 0x0000f002030085a7 */ /* 0x000ee400080010ff */
[----:B---3--:R-:W-:Y:S05]  /*8a70*/  @!P0 BRA `(.L_x_155) ;  /* 0xfffffffc00f08947 */ /* 0x008fea000383ffff */
[----:B------:R-:W-:Y:S05]  /*8a80*/  BRA `(.L_x_156) ;  /* 0xffffffb400787947 */ /* 0x000fea000383ffff */
.L_x_75:
[----:B------:R-:W-:Y:S07]  /*8a90*/  MOV R2, UR15 ;  /* 0x0000000f00027c02 */ /* 0x000fee0008000f00 */
.L_x_157:
[----:B--2---:R2:W3:Y:S02]  /*8aa0*/  SYNCS.PHASECHK.TRANS64.TRYWAIT P0, [R2+URZ], R3 ;  /* 0x00000003020075a7 */ /* 0x0044e400080011ff */
[----:B---3--:R-:W-:Y:S05]  /*8ab0*/  @!P0 NANOSLEEP.SYNCS 0x989680 ;  /* 0x009896800000895d */ /* 0x008fea0003900000 */
[----:B------:R-:W3:Y:S02]  /*8ac0*/  @!P0 SYNCS.PHASECHK.TRANS64 P0, [R2+URZ], R3 ;  /* 0x00000003020085a7 */ /* 0x000ee400080010ff */
[----:B---3--:R-:W-:Y:S05]  /*8ad0*/  @!P0 BRA `(.L_x_157) ;  /* 0xfffffffc00f08947 */ /* 0x008fea000383ffff */
[----:B------:R-:W-:Y:S05]  /*8ae0*/  BRA `(.L_x_74) ;  /* 0xffffffb400e07947 */ /* 0x000fea000383ffff */
.L_x_78:
[----:B------:R-:W-:-:S07]  /*8af0*/  MOV R0, UR5 ;  /* 0x0000000500007c02 */ /* 0x000fce0008000f00 */
.L_x_158:
[----:B-1----:R1:W3:Y:S02]  /*8b00*/  SYNCS.PHASECHK.TRANS64.TRYWAIT P0, [R0+URZ], R2 ;  /* 0x00000002000075a7 */ /* 0x0022e400080011ff */
[----:B---3--:R-:W-:Y:S05]  /*8b10*/  @!P0 NANOSLEEP.SYNCS 0x989680 ;  /* 0x009896800000895d */ /* 0x008fea0003900000 */
[----:B------:R-:W3:Y:S02]  /*8b20*/  @!P0 SYNCS.PHASECHK.TRANS64 P0, [R0+URZ], R2 ;  /* 0x00000002000085a7 */ /* 0x000ee400080010ff */
[----:B---3--:R-:W-:Y:S05]  /*8b30*/  @!P0 BRA `(.L_x_158) ;  /* 0xfffffffc00f08947 */ /* 0x008fea000383ffff */
[----:B------:R-:W-:Y:S05]  /*8b40*/  BRA `(.L_x_159) ;  /* 0xffffffb800dc7947 */ /* 0x000fea000383ffff */
.L_x_79:
[----:B------:R-:W-:-:S07]  /*8b50*/  MOV R0, UR6 ;  /* 0x0000000600007c02 */ /* 0x000fce0008000f00 */
.L_x_160:
[----:B-1----:R1:W3:Y:S02]  /*8b60*/  SYNCS.PHASECHK.TRANS64.TRYWAIT P0, [R0+URZ], R2 ;  /* 0x00000002000075a7 */ /* 0x0022e400080011ff */
[----:B---3--:R-:W-:Y:S05]  /*8b70*/  @!P0 NANOSLEEP.SYNCS 0x989680 ;  /* 0x009896800000895d */ /* 0x008fea0003900000 */
[----:B------:R-:W3:Y:S02]  /*8b80*/  @!P0 SYNCS.PHASECHK.TRANS64 P0, [R0+URZ], R2 ;  /* 0x00000002000085a7 */ /* 0x000ee400080010ff */
[----:B---3--:R-:W-:Y:S05]  /*8b90*/  @!P0 BRA `(.L_x_160) ;  /* 0xfffffffc00f08947 */ /* 0x008fea000383ffff */
[----:B------:R-:W-:Y:S05]  /*8ba0*/  BRA `(.L_x_161) ;  /* 0xffffffb800e87947 */ /* 0x000fea000383ffff */
.L_x_84:
[----:B--2---:R2:W4:Y:S02]  /*8bb0*/  SYNCS.PHASECHK.TRANS64.TRYWAIT P0, [R0+URZ+0xc0], R2 ;  /* 0x0000c002000075a7 */ /* 0x00452400080011ff */
[----:B----4-:R-:W-:Y:S05]  /*8bc0*/  @!P0 NANOSLEEP.SYNCS 0x989680 ;  /* 0x009896800000895d */ /* 0x010fea0003900000 */
[----:B------:R-:W4:Y:S02]  /*8bd0*/  @!P0 SYNCS.PHASECHK.TRANS64 P0, [R0+URZ+0xc0], R2 ;  /* 0x0000c002000085a7 */ /* 0x000f2400080010ff */
[----:B----4-:R-:W-:Y:S05]  /*8be0*/  @!P0 BRA `(.L_x_84) ;  /* 0xfffffffc00f08947 */ /* 0x010fea000383ffff */
[----:B------:R-:W-:Y:S05]  /*8bf0*/  BRA `(.L_x_162) ;  /* 0xffffffbc00d07947 */ /* 0x000fea000383ffff */
.L_x_87:
[----:B------:R-:W-:Y:S07]  /*8c00*/  MOV R0, UR4 ;  /* 0x0000000400007c02 */ /* 0x000fee0008000f00 */
.L_x_163:
[----:B--2---:R2:W3:Y:S02]  /*8c10*/  SYNCS.PHASECHK.TRANS64.TRYWAIT P0, [R0+URZ+0xb8], R2 ;  /* 0x0000b802000075a7 */ /* 0x0044e400080011ff */
[----:B---3--:R-:W-:Y:S05]  /*8c20*/  @!P0 NANOSLEEP.SYNCS 0x989680 ;  /* 0x009896800000895d */ /* 0x008fea0003900000 */
[----:B------:R-:W3:Y:S02]  /*8c30*/  @!P0 SYNCS.PHASECHK.TRANS64 P0, [R0+URZ+0xb8], R2 ;  /* 0x0000b802000085a7 */ /* 0x000ee400080010ff */
[----:B---3--:R-:W-:Y:S05]  /*8c40*/  @!P0 BRA `(.L_x_163) ;  /* 0xfffffffc00f08947 */ /* 0x008fea000383ffff */
[----:B------:R-:W-:Y:S05]  /*8c50*/  BRA `(.L_x_86) ;  /* 0xffffffc000b07947 */ /* 0x000fea000383ffff */
.L_x_90:
[----:B------:R-:W-:Y:S07]  /*8c60*/  MOV R0, UR7 ;  /* 0x0000000700007c02 */ /* 0x000fee0008000f00 */
.L_x_164:
[----:B-1----:R1:W2:Y:S02]  /*8c70*/  SYNCS.PHASECHK.TRANS64.TRYWAIT P0, [R0+URZ+0x98], R9 ;  /* 0x00009809000075a7 */ /* 0x0022a400080011ff */
[----:B--2---:R-:W-:Y:S05]  /*8c80*/  @!P0 NANOSLEEP.SYNCS 0x989680 ;  /* 0x009896800000895d */ /* 0x004fea0003900000 */
[----:B------:R-:W2:Y:S02]  /*8c90*/  @!P0 SYNCS.PHASECHK.TRANS64 P0, [R0+URZ+0x98], R9 ;  /* 0x00009809000085a7 */ /* 0x000ea400080010ff */
[----:B--2---:R-:W-:Y:S05]  /*8ca0*/  @!P0 BRA `(.L_x_164) ;  /* 0xfffffffc00f08947 */ /* 0x004fea000383ffff */
[----:B------:R-:W-:Y:S05]  /*8cb0*/  BRA `(.L_x_165) ;  /* 0xffffffc400287947 */ /* 0x000fea000383ffff */
.L_x_91:
[----:B------:R-:W-:Y:S07]  /*8cc0*/  MOV R0, UR5 ;  /* 0x0000000500007c02 */ /* 0x000fee0008000f00 */
.L_x_166:
[----:B-1----:R1:W2:Y:S02]  /*8cd0*/  SYNCS.PHASECHK.TRANS64.TRYWAIT P0, [R0+URZ+0x98], R24 ;  /* 0x00009818000075a7 */ /* 0x0022a400080011ff */
[----:B--2---:R-:W-:Y:S05]  /*8ce0*/  @!P0 NANOSLEEP.SYNCS 0x989680 ;  /* 0x009896800000895d */ /* 0x004fea0003900000 */
[----:B------:R-:W2:Y:S02]  /*8cf0*/  @!P0 SYNCS.PHASECHK.TRANS64 P0, [R0+URZ+0x98], R24 ;  /* 0x00009818000085a7 */ /* 0x000ea400080010ff */
[----:B--2---:R-:W-:Y:S05]  /*8d00*/  @!P0 BRA `(.L_x_166) ;  /* 0xfffffffc00f08947 */ /* 0x004fea000383ffff */
[----:B------:R-:W-:Y:S05]  /*8d10*/  BRA `(.L_x_167) ;  /* 0xffffffc400c87947 */ /* 0x000fea000383ffff */
.L_x_93:
[----:B------:R-:W-:-:S07]  /*8d20*/  MOV R0, UR5 ;  /* 0x0000000500007c02 */ /* 0x000fce0008000f00 */
.L_x_168:
[----:B-1----:R1:W3:Y:S02]  /*8d30*/  SYNCS.PHASECHK.TRANS64.TRYWAIT P0, [R0+URZ], R2 ;  /* 0x00000002000075a7 */ /* 0x0022e400080011ff */
[----:B---3--:R-:W-:Y:S05]  /*8d40*/  @!P0 NANOSLEEP.SYNCS 0x989680 ;  /* 0x009896800000895d */ /* 0x008fea0003900000 */
[----:B------:R-:W3:Y:S02]  /*8d50*/  @!P0 SYNCS.PHASECHK.TRANS64 P0, [R0+URZ], R2 ;  /* 0x00000002000085a7 */ /* 0x000ee400080010ff */
[----:B---3--:R-:W-:Y:S05]  /*8d60*/  @!P0 BRA `(.L_x_168) ;  /* 0xfffffffc00f08947 */ /* 0x008fea000383ffff */
[----:B------:R-:W-:Y:S05]  /*8d70*/  BRA `(.L_x_169) ;  /* 0xffffffc800547947 */ /* 0x000fea000383ffff */
.L_x_94:
[----:B------:R-:W-:-:S07]  /*8d80*/  MOV R0, UR5 ;  /* 0x0000000500007c02 */ /* 0x000fce0008000f00 */
.L_x_170:
[----:B-1----:R1:W3:Y:S02]  /*8d90*/  SYNCS.PHASECHK.TRANS64.TRYWAIT P0, [R0+URZ], R2 ;  /* 0x00000002000075a7 */ /* 0x0022e400080011ff */
[----:B---3--:R-:W-:Y:S05]  /*8da0*/  @!P0 NANOSLEEP.SYNCS 0x989680 ;  /* 0x009896800000895d */ /* 0x008fea0003900000 */
[----:B------:R-:W3:Y:S02]  /*8db0*/  @!P0 SYNCS.PHASECHK.TRANS64 P0, [R0+URZ], R2 ;  /* 0x00000002000085a7 */ /* 0x000ee400080010ff */
[----:B---3--:R-:W-:Y:S05]  /*8dc0*/  @!P0 BRA `(.L_x_170) ;  /* 0xfffffffc00f08947 */ /* 0x008fea000383ffff */
[----:B------:R-:W-:Y:S05]  /*8dd0*/  BRA `(.L_x_171) ;  /* 0xffffffc800607947 */ /* 0x000fea000383ffff */
.L_x_96:
[----:B--2---:R2:W4:Y:S02]  /*8de0*/  SYNCS.PHASECHK.TRANS64.TRYWAIT P0, [R0+URZ+0xc0], R2 ;  /* 0x0000c002000075a7 */ /* 0x00452400080011ff */
[----:B----4-:R-:W-:Y:S05]  /*8df0*/  @!P0 NANOSLEEP.SYNCS 0x989680 ;  /* 0x009896800000895d */ /* 0x010fea0003900000 */
[----:B------:R-:W4:Y:S02]  /*8e00*/  @!P0 SYNCS.PHASECHK.TRANS64 P0, [R0+URZ+0xc0], R2 ;  /* 0x0000c002000085a7 */ /* 0x000f2400080010ff */
[----:B----4-:R-:W-:Y:S05]  /*8e10*/  @!P0 BRA `(.L_x_96) ;  /* 0xfffffffc00f08947 */ /* 0x010fea000383ffff */
[----:B------:R-:W-:Y:S05]  /*8e20*/  BRA `(.L_x_172) ;  /* 0xffffffcc00447947 */ /* 0x000fea000383ffff */
.L_x_106:
[----:B-1----:R1:W3:Y:S02]  /*8e30*/  SYNCS.PHASECHK.TRANS64.TRYWAIT P1, [R0+URZ+0x80], R3 ;  /* 0x00008003000075a7 */ /* 0x0022e400080211ff */
[----:B---3--:R-:W-:Y:S05]  /*8e40*/  @!P1 NANOSLEEP.SYNCS 0x989680 ;  /* 0x009896800000995d */ /* 0x008fea0003900000 */
[----:B------:R-:W3:Y:S02]  /*8e50*/  @!P1 SYNCS.PHASECHK.TRANS64 P1, [R0+URZ+0x80], R3 ;  /* 0x00008003000095a7 */ /* 0x000ee400080210ff */
[----:B---3--:R-:W-:Y:S05]  /*8e60*/  @!P1 BRA `(.L_x_106) ;  /* 0xfffffffc00f09947 */ /* 0x008fea000383ffff */
[----:B------:R-:W-:Y:S05]  /*8e70*/  BRA `(.L_x_105) ;  /* 0xffffffd800707947 */ /* 0x000fea000383ffff */
.L_x_108:
[----:B-1----:R1:W4:Y:S02]  /*8e80*/  SYNCS.PHASECHK.TRANS64.TRYWAIT P0, [R73+URZ+0xe0], R2 ;  /* 0x0000e002490075a7 */ /* 0x00232400080011ff */
[----:B----4-:R-:W-:Y:S05]  /*8e90*/  @!P0 NANOSLEEP.SYNCS 0x989680 ;  /* 0x009896800000895d */ /* 0x010fea0003900000 */
[----:B------:R-:W4:Y:S02]  /*8ea0*/  @!P0 SYNCS.PHASECHK.TRANS64 P0, [R73+URZ+0xe0], R2 ;  /* 0x0000e002490085a7 */ /* 0x000f2400080010ff */
[----:B----4-:R-:W-:Y:S05]  /*8eb0*/  @!P0 BRA `(.L_x_108) ;  /* 0xfffffffc00f08947 */ /* 0x010fea000383ffff */
[----:B------:R-:W-:Y:S05]  /*8ec0*/  BRA `(.L_x_107) ;  /* 0xffffffd800a87947 */ /* 0x000fea000383ffff */
.L_x_119:
[----:B--2---:R2:W4:Y:S02]  /*8ed0*/  SYNCS.PHASECHK.TRANS64.TRYWAIT P0, [R3+URZ+0x80], R107 ;  /* 0x0000806b030075a7 */ /* 0x00452400080011ff */
[----:B----4-:R-:W-:Y:S05]  /*8ee0*/  @!P0 NANOSLEEP.SYNCS 0x989680 ;  /* 0x009896800000895d */ /* 0x010fea0003900000 */
[----:B------:R-:W4:Y:S02]  /*8ef0*/  @!P0 SYNCS.PHASECHK.TRANS64 P0, [R3+URZ+0x80], R107 ;  /* 0x0000806b030085a7 */ /* 0x000f2400080010ff */
[----:B----4-:R-:W-:Y:S05]  /*8f00*/  @!P0 BRA `(.L_x_119) ;  /* 0xfffffffc00f08947 */ /* 0x010fea000383ffff */
[----:B------:R-:W-:Y:S05]  /*8f10*/  BRA `(.L_x_118) ;  /* 0xffffffe400907947 */ /* 0x000fea000383ffff */
        .weak           $__internal_0_$__cuda_sm10x_tcgen05_guardrail_trap_col_being_dealloced_not_returned_by_alloc
        .type           $__internal_0_$__cuda_sm10x_tcgen05_guardrail_trap_col_being_dealloced_not_returned_by_alloc,@function
        .size           $__internal_0_$__cuda_sm10x_tcgen05_guardrail_trap_col_being_dealloced_not_returned_by_alloc,($__internal_1_$__cuda_sm10x_tcgen05_guardrail_trap_phase_invalid_during_alloc - $__internal_0_$__cuda_sm10x_tcgen05_guardrail_trap_col_being_dealloced_not_returned_by_alloc)
$__internal_0_$__cuda_sm10x_tcgen05_guardrail_trap_col_being_dealloced_not_returned_by_alloc:
[----:B------:R-:W-:Y:S05]  /*8f20*/  BPT.TRAP 0x1 ;  /* 0x000000040000795c */ /* 0x000fea0000300000 */
[----:B------:R-:W-:-:S04]  /*8f30*/  HFMA2 R3, -RZ, RZ, 0, 0 ;  /* 0x00000000ff037431 */ /* 0x000fc800000001ff */
[----:B------:R-:W-:Y:S05]  /*8f40*/  RET.REL.NODEC R2 `(_ZN7cutlass13device_kernelINS_4gemm6kernel13GemmUniversalIN4cute5tupleIJiiiiEEENS1_10collective13CollectiveMmaINS1_46MainloopSm100TmaUmmaWarpSpecializedBlockScaledILi8ELi2ELi2ENS5_IJNS4_1CILi1EEENSA_ILi8EEESB_EEEEENS5_IJNSA_ILi128EEENSA_ILi64EEESF_EEENS5_IJNS_12float_e4m3_tENS_13float_ue8m0_tEEEENS5_IJNS5_IJlSB_lEEENS4_6LayoutINS5_IJNS5_IJNS5_IJNSA_ILi32EEENSA_ILi4EEEEEEiEEESQ_NS5_IJSB_iEEEEEENS5_IJNS5_IJNS5_IJNSA_ILi16EEESO_EEEiEEENS5_IJNS5_IJNSA_ILi0EEESB_EEENSA_ILi512EEEEEENS5_IJSW_iEEEEEEEEEEESK_S13_NS4_8TiledMMAINS4_8MMA_AtomIJNS4_21SM100_MMA_MXF8F6F4_SSISI_SI_fSJ_Li128ELi64ELNS4_4UMMA5MajorE0ELS18_0ELNS17_7ScaleInE0ELS19_0EEEEEENSM_INS5_IJSB_SB_SB_EEENS5_IJSW_SW_SW_EEEEENS5_IJNS4_10UnderscoreES1F_S1F_EEEEENS5_IJNS4_23SM90_TMA_LOAD_MULTICASTES1I_EEENS5_IJNS4_14ComposedLayoutINS4_7SwizzleILi3ELi4ELi3EEENS4_18smem_ptr_flag_bitsILi8EEENSM_INS5_IJSC_SF_EEENS5_IJSF_SB_EEEEEEENSM_INS5_IJNS5_IJNS5_IJSP_SB_EEENS5_IJSN_SB_EEEEEESB_NS5_IJSO_SB_EEEEEENS5_IJNS5_IJNS5_IJSU_SY_EEESX_EEESW_NS5_IJSB_SY_EEEEEEEEEEEvNS4_8identityENS5_IJNS4_13SM90_TMA_LOADES25_EEES23_vS24_EENS_8epilogue10collective18CollectiveEpilogueINS28_23Sm100TmaWarpSpecializedILi3ELi2ELi32ELb1ELb0EEEJSH_NS5_IJNSM_ISF_SB_EENSM_ISN_SB_EEEEENS_10bfloat16_tESL_S2G_SL_NS28_6fusion15FusionCallbacksIS2C_NS2H_17LinearCombinationIS2G_fS2G_fLNS_15FloatRoundStyleE2EEESH_S2F_JEEENS4_5SM1004TMEM4LOAD26SM100_TMEM_LOAD_32dp32b32xES25_NS1K_INS1L_ILi2ELi4ELi3EEENS1N_ILi16EEENSM_INS5_IJSC_SN_EEES1U_EEEENS4_39AutoVectorizingCopyWithAssumedAlignmentILi128EEENS4_14SM90_TMA_STOREES2V_S2X_S2X_EEEvvEEEEvNT_6ParamsE) ;  /* 0xffffff70022c7950 */ /* 0x000fea0003c3ffff */
        .weak           $__internal_1_$__cuda_sm10x_tcgen05_guardrail_trap_phase_invalid_during_alloc
        .type           $__internal_1_$__cuda_sm10x_tcgen05_guardrail_trap_phase_invalid_during_alloc,@function
        .size           $__internal_1_$__cuda_sm10x_tcgen05_guardrail_trap_phase_invalid_during_alloc,($__internal_2_$__cuda_sm10x_tcgen05_guardrail_trap_unallocated_columns_being_dealloced - $__internal_1_$__cuda_sm10x_tcgen05_guardrail_trap_phase_invalid_during_alloc)
$__internal_1_$__cuda_sm10x_tcgen05_guardrail_trap_phase_invalid_during_alloc:
[----:B------:R-:W-:Y:S05]  /*8f50*/  BPT.TRAP 0x1 ;  /* 0x000000040000795c */ /* 0x000fea0000300000 */
[----:B------:R-:W-:-:S04]  /*8f60*/  MOV R3, 0x0 ;  /* 0x0000000000037802 */ /* 0x000fc80000000f00 */
[----:B------:R-:W-:Y:S05]  /*8f70*/  RET.REL.NODEC R2 `(_ZN7cutlass13device_kernelINS_4gemm6kernel13GemmUniversalIN4cute5tupleIJiiiiEEENS1_10collective13CollectiveMmaINS1_46MainloopSm100TmaUmmaWarpSpecializedBlockScaledILi8ELi2ELi2ENS5_IJNS4_1CILi1EEENSA_ILi8EEESB_EEEEENS5_IJNSA_ILi128EEENSA_ILi64EEESF_EEENS5_IJNS_12float_e4m3_tENS_13float_ue8m0_tEEEENS5_IJNS5_IJlSB_lEEENS4_6LayoutINS5_IJNS5_IJNS5_IJNSA_ILi32EEENSA_ILi4EEEEEEiEEESQ_NS5_IJSB_iEEEEEENS5_IJNS5_IJNS5_IJNSA_ILi16EEESO_EEEiEEENS5_IJNS5_IJNSA_ILi0EEESB_EEENSA_ILi512EEEEEENS5_IJSW_iEEEEEEEEEEESK_S13_NS4_8TiledMMAINS4_8MMA_AtomIJNS4_21SM100_MMA_MXF8F6F4_SSISI_SI_fSJ_Li128ELi64ELNS4_4UMMA5MajorE0ELS18_0ELNS17_7ScaleInE0ELS19_0EEEEEENSM_INS5_IJSB_SB_SB_EEENS5_IJSW_SW_SW_EEEEENS5_IJNS4_10UnderscoreES1F_S1F_EEEEENS5_IJNS4_23SM90_TMA_LOAD_MULTICASTES1I_EEENS5_IJNS4_14ComposedLayoutINS4_7SwizzleILi3ELi4ELi3EEENS4_18smem_ptr_flag_bitsILi8EEENSM_INS5_IJSC_SF_EEENS5_IJSF_SB_EEEEEEENSM_INS5_IJNS5_IJNS5_IJSP_SB_EEENS5_IJSN_SB_EEEEEESB_NS5_IJSO_SB_EEEEEENS5_IJNS5_IJNS5_IJSU_SY_EEESX_EEESW_NS5_IJSB_SY_EEEEEEEEEEEvNS4_8identityENS5_IJNS4_13SM90_TMA_LOADES25_EEES23_vS24_EENS_8epilogue10collective18CollectiveEpilogueINS28_23Sm100TmaWarpSpecializedILi3ELi2ELi32ELb1ELb0EEEJSH_NS5_IJNSM_ISF_SB_EENSM_ISN_SB_EEEEENS_10bfloat16_tESL_S2G_SL_NS28_6fusion15FusionCallbacksIS2C_NS2H_17LinearCombinationIS2G_fS2G_fLNS_15FloatRoundStyleE2EEESH_S2F_JEEENS4_5SM1004TMEM4LOAD26SM100_TMEM_LOAD_32dp32b32xES25_NS1K_INS1L_ILi2ELi4ELi3EEENS1N_ILi16EEENSM_INS5_IJSC_SN_EEES1U_EEEENS4_39AutoVectorizingCopyWithAssumedAlignmentILi128EEENS4_14SM90_TMA_STOREES2V_S2X_S2X_EEEvvEEEEvNT_6ParamsE) ;  /* 0xffffff7002207950 */ /* 0x000fea0003c3ffff */
        .weak           $__internal_2_$__cuda_sm10x_tcgen05_guardrail_trap_unallocated_columns_being_dealloced
        .type           $__internal_2_$__cuda_sm10x_tcgen05_guardrail_trap_unallocated_columns_being_dealloced,@function
        .size           $__internal_2_$__cuda_sm10x_tcgen05_guardrail_trap_unallocated_columns_being_dealloced,(.L_x_174 - $__internal_2_$__cuda_sm10x_tcgen05_guardrail_trap_unallocated_columns_being_dealloced)
$__internal_2_$__cuda_sm10x_tcgen05_guardrail_trap_unallocated_columns_being_dealloced:
[----:B------:R-:W-:Y:S05]  /*8f80*/  BPT.TRAP 0x1 ;  /* 0x000000040000795c */ /* 0x000fea0000300000 */
[----:B------:R-:W-:-:S04]  /*8f90*/  HFMA2 R3, -RZ, RZ, 0, 0 ;  /* 0x00000000ff037431 */ /* 0x000fc800000001ff */
[----:B------:R-:W-:Y:S05]  /*8fa0*/  RET.REL.NODEC R2 `(_ZN7cutlass13device_kernelINS_4gemm6kernel13GemmUniversalIN4cute5tupleIJiiiiEEENS1_10collective13CollectiveMmaINS1_46MainloopSm100TmaUmmaWarpSpecializedBlockScaledILi8ELi2ELi2ENS5_IJNS4_1CILi1EEENSA_ILi8EEESB_EEEEENS5_IJNSA_ILi128EEENSA_ILi64EEESF_EEENS5_IJNS_12float_e4m3_tENS_13float_ue8m0_tEEEENS5_IJNS5_IJlSB_lEEENS4_6LayoutINS5_IJNS5_IJNS5_IJNSA_ILi32EEENSA_ILi4EEEEEEiEEESQ_NS5_IJSB_iEEEEEENS5_IJNS5_IJNS5_IJNSA_ILi16EEESO_EEEiEEENS5_IJNS5_IJNSA_ILi0EEESB_EEENSA_ILi512EEEEEENS5_IJSW_iEEEEEEEEEEESK_S13_NS4_8TiledMMAINS4_8MMA_AtomIJNS4_21SM100_MMA_MXF8F6F4_SSISI_SI_fSJ_Li128ELi64ELNS4_4UMMA5MajorE0ELS18_0ELNS17_7ScaleInE0ELS19_0EEEEEENSM_INS5_IJSB_SB_SB_EEENS5_IJSW_SW_SW_EEEEENS5_IJNS4_10UnderscoreES1F_S1F_EEEEENS5_IJNS4_23SM90_TMA_LOAD_MULTICASTES1I_EEENS5_IJNS4_14ComposedLayoutINS4_7SwizzleILi3ELi4ELi3EEENS4_18smem_ptr_flag_bitsILi8EEENSM_INS5_IJSC_SF_EEENS5_IJSF_SB_EEEEEEENSM_INS5_IJNS5_IJNS5_IJSP_SB_EEENS5_IJSN_SB_EEEEEESB_NS5_IJSO_SB_EEEEEENS5_IJNS5_IJNS5_IJSU_SY_EEESX_EEESW_NS5_IJSB_SY_EEEEEEEEEEEvNS4_8identityENS5_IJNS4_13SM90_TMA_LOADES25_EEES23_vS24_EENS_8epilogue10collective18CollectiveEpilogueINS28_23Sm100TmaWarpSpecializedILi3ELi2ELi32ELb1ELb0EEEJSH_NS5_IJNSM_ISF_SB_EENSM_ISN_SB_EEEEENS_10bfloat16_tESL_S2G_SL_NS28_6fusion15FusionCallbacksIS2C_NS2H_17LinearCombinationIS2G_fS2G_fLNS_15FloatRoundStyleE2EEESH_S2F_JEEENS4_5SM1004TMEM4LOAD26SM100_TMEM_LOAD_32dp32b32xES25_NS1K_INS1L_ILi2ELi4ELi3EEENS1N_ILi16EEENSM_INS5_IJSC_SN_EEES1U_EEEENS4_39AutoVectorizingCopyWithAssumedAlignmentILi128EEENS4_14SM90_TMA_STOREES2V_S2X_S2X_EEEvvEEEEvNT_6ParamsE) ;  /* 0xffffff7002147950 */ /* 0x000fea0003c3ffff */
.L_x_173:
[----:B------:R-:W-:-:S00]  /*8fb0*/  BRA `(.L_x_173) ;  /* 0xfffffffc00fc7947 */ /* 0x000fc0000383ffff */
[----:B------:R-:W-:-:S00]  /*8fc0*/  NOP ;  /* 0x0000000000007918 */ /* 0x000fc00000000000 */
        /* <DEDUP_REMOVED lines=11> */
.L_x_174:


//--------------------- .nv.global.init           --------------------------
	.section	.nv.global.init,"aw",@progbits
.nv.global.init:
	.type		$str$27,@object
	.size		$str$27,($str$28 - $str$27)
$str$27:
        /*0000*/ 	.byte	0x28, 0x61, 0x64, 0x64, 0x72, 0x65, 0x73, 0x73, 0x20, 0x26, 0x20, 0x6d, 0x61, 0x73, 0x6b, 0x29
        /*0010*/ 	.byte	0x20, 0x3d, 0x3d, 0x20, 0x30, 0x00
	.type		$str$28,@object
	.size		$str$28,($str$26 - $str$28)
$str$28:
        /*0016*/ 	.byte	0x2f, 0x74, 0x6d, 0x70, 0x2f, 0x63, 0x75, 0x74, 0x6c, 0x61, 0x73, 0x73, 0x5f, 0x73, 0x77, 0x65
        /*0026*/ 	.byte	0x65, 0x70, 0x5f, 0x73, 0x72, 0x63, 0x2f, 0x69, 0x6e, 0x63, 0x6c, 0x75, 0x64, 0x65, 0x2f, 0x63
        /*0036*/ 	.byte	0x75, 0x74, 0x65, 0x2f, 0x70, 0x6f, 0x69, 0x6e, 0x74, 0x65, 0x72, 0x5f, 0x66, 0x6c, 0x61, 0x67
        /*0046*/ 	.byte	0x67, 0x65, 0x64, 0x2e, 0x68, 0x70, 0x70, 0x00
	.type		$str$26,@object
	.size		$str$26,($str$25 - $str$26)
$str$26:
        /*004e*/ 	.byte	0x2f, 0x74, 0x6d, 0x70, 0x2f, 0x63, 0x75, 0x74, 0x6c, 0x61, 0x73, 0x73, 0x5f, 0x73, 0x77, 0x65
        /*005e*/ 	.byte	0x65, 0x70, 0x5f, 0x73, 0x72, 0x63, 0x2f, 0x69, 0x6e, 0x63, 0x6c, 0x75, 0x64, 0x65, 0x2f, 0x63
        /*006e*/ 	.byte	0x75, 0x74, 0x65, 0x2f, 0x61, 0x74, 0x6f, 0x6d, 0x2f, 0x63, 0x6f, 0x70, 0x79, 0x5f, 0x74, 0x72
        /*007e*/ 	.byte	0x61, 0x69, 0x74, 0x73, 0x5f, 0x73, 0x6d, 0x31, 0x30, 0x30, 0x2e, 0x68, 0x70, 0x70, 0x00
	.type		$str$25,@object
	.size		$str$25,(__unnamed_1 - $str$25)
$str$25:
        /*008d*/ 	.byte	0x28, 0x28, 0x75, 0x69, 0x6e, 0x74, 0x33, 0x32, 0x5f, 0x74, 0x28, 0x74, 0x68, 0x72, 0x65, 0x61
        /*009d*/ 	.byte	0x64, 0x49, 0x64, 0x78, 0x2e, 0x78, 0x29, 0x20, 0x2f, 0x20, 0x33, 0x32, 0x29, 0x20, 0x25, 0x20
        /*00ad*/ 	.byte	0x34, 0x29, 0x20, 0x3d, 0x3d, 0x20, 0x28, 0x28, 0x28, 0x74, 0x6d, 0x65, 0x6d, 0x5f, 0x61, 0x64
        /*00bd*/ 	.byte	0x64, 0x72, 0x20, 0x3e, 0x3e, 0x20, 0x31, 0x36, 0x29, 0x20, 0x2f, 0x20, 0x33, 0x32, 0x29, 0x20
        /*00cd*/ 	.byte	0x25, 0x20, 0x34, 0x29, 0x00
	.type		__unnamed_1,@object
	.size		__unnamed_1,(__unnamed_2 - __unnamed_1)
__unnamed_1:
        /*00d2*/ 	.byte	0x61, 0x75, 0x74, 0x6f, 0x20, 0x63, 0x75, 0x74, 0x65, 0x3a, 0x3a, 0x61, 0x73, 0x5f, 0x70, 0x6f
        /* <DEDUP_REMOVED lines=24> */
        /*0262*/ 	.byte	0x34, 0x30, 0x39, 0x36, 0x3e, 0x3e, 0x3e, 0x3e, 0x5d, 0x00
	.type		__unnamed_2,@object
	.size		__unnamed_2,(.L_2 - __unnamed_2)
__unnamed_2:
        /* <DEDUP_REMOVED lines=42> */
        /*050c*/ 	.byte	0x3e, 0x3e, 0x5d, 0x00
.L_2:


//--------------------- .nv.shared._ZN7cutlass13device_kernelINS_4gemm6kernel13GemmUniversalIN4cute5tupleIJiiiiEEENS1_10collective13CollectiveMmaINS1_46MainloopSm100TmaUmmaWarpSpecializedBlockScaledILi8ELi2ELi2ENS5_IJNS4_1CILi1EEENSA_ILi8EEESB_EEEEENS5_IJNSA_ILi128EEENSA_ILi64EEESF_EEENS5_IJNS_12float_e4m3_tENS_13float_ue8m0_tEEEENS5_IJNS5_IJlSB_lEEENS4_6LayoutINS5_IJNS5_IJNS5_IJNSA_ILi32EEENSA_ILi4EEEEEEiEEESQ_NS5_IJSB_iEEEEEENS5_IJNS5_IJNS5_IJNSA_ILi16EEESO_EEEiEEENS5_IJNS5_IJNSA_ILi0EEESB_EEENSA_ILi512EEEEEENS5_IJSW_iEEEEEEEEEEESK_S13_NS4_8TiledMMAINS4_8MMA_AtomIJNS4_21SM100_MMA_MXF8F6F4_SSISI_SI_fSJ_Li128ELi64ELNS4_4UMMA5MajorE0ELS18_0ELNS17_7ScaleInE0ELS19_0EEEEEENSM_INS5_IJSB_SB_SB_EEENS5_IJSW_SW_SW_EEEEENS5_IJNS4_10UnderscoreES1F_S1F_EEEEENS5_IJNS4_23SM90_TMA_LOAD_MULTICASTES1I_EEENS5_IJNS4_14ComposedLayoutINS4_7SwizzleILi3ELi4ELi3EEENS4_18smem_ptr_flag_bitsILi8EEENSM_INS5_IJSC_SF_EEENS5_IJSF_SB_EEEEEEENSM_INS5_IJNS5_IJNS5_IJSP_SB_EEENS5_IJSN_SB_EEEEEESB_NS5_IJSO_SB_EEEEEENS5_IJNS5_IJNS5_IJSU_SY_EEESX_EEESW_NS5_IJSB_SY_EEEEEEEEEEEvNS4_8identityENS5_IJNS4_13SM90_TMA_LOADES25_EEES23_vS24_EENS_8epilogue10collective18CollectiveEpilogueINS28_23Sm100TmaWarpSpecializedILi3ELi2ELi32ELb1ELb0EEEJSH_NS5_IJNSM_ISF_SB_EENSM_ISN_SB_EEEEENS_10bfloat16_tESL_S2G_SL_NS28_6fusion15FusionCallbacksIS2C_NS2H_17LinearCombinationIS2G_fS2G_fLNS_15FloatRoundStyleE2EEESH_S2F_JEEENS4_5SM1004TMEM4LOAD26SM100_TMEM_LOAD_32dp32b32xES25_NS1K_INS1L_ILi2ELi4ELi3EEENS1N_ILi16EEENSM_INS5_IJSC_SN_EEES1U_EEEENS4_39AutoVectorizingCopyWithAssumedAlignmentILi128EEENS4_14SM90_TMA_STOREES2V_S2X_S2X_EEEvvEEEEvNT_6ParamsE --------------------------
	.section	.nv.shared._ZN7cutlass13device_kernelINS_4gemm6kernel13GemmUniversalIN4cute5tupleIJiiiiEEENS1_10collective13CollectiveMmaINS1_46MainloopSm100TmaUmmaWarpSpecializedBlockScaledILi8ELi2ELi2ENS5_IJNS4_1CILi1EEENSA_ILi8EEESB_EEEEENS5_IJNSA_ILi128EEENSA_ILi64EEESF_EEENS5_IJNS_12float_e4m3_tENS_13float_ue8m0_tEEEENS5_IJNS5_IJlSB_lEEENS4_6LayoutINS5_IJNS5_IJNS5_IJNSA_ILi32EEENSA_ILi4EEEEEEiEEESQ_NS5_IJSB_iEEEEEENS5_IJNS5_IJNS5_IJNSA_ILi16EEESO_EEEiEEENS5_IJNS5_IJNSA_ILi0EEESB_EEENSA_ILi512EEEEEENS5_IJSW_iEEEEEEEEEEESK_S13_NS4_8TiledMMAINS4_8MMA_AtomIJNS4_21SM100_MMA_MXF8F6F4_SSISI_SI_fSJ_Li128ELi64ELNS4_4UMMA5MajorE0ELS18_0ELNS17_7ScaleInE0ELS19_0EEEEEENSM_INS5_IJSB_SB_SB_EEENS5_IJSW_SW_SW_EEEEENS5_IJNS4_10UnderscoreES1F_S1F_EEEEENS5_IJNS4_23SM90_TMA_LOAD_MULTICASTES1I_EEENS5_IJNS4_14ComposedLayoutINS4_7SwizzleILi3ELi4ELi3EEENS4_18smem_ptr_flag_bitsILi8EEENSM_INS5_IJSC_SF_EEENS5_IJSF_SB_EEEEEEENSM_INS5_IJNS5_IJNS5_IJSP_SB_EEENS5_IJSN_SB_EEEEEESB_NS5_IJSO_SB_EEEEEENS5_IJNS5_IJNS5_IJSU_SY_EEESX_EEESW_NS5_IJSB_SY_EEEEEEEEEEEvNS4_8identityENS5_IJNS4_13SM90_TMA_LOADES25_EEES23_vS24_EENS_8epilogue10collective18CollectiveEpilogueINS28_23Sm100TmaWarpSpecializedILi3ELi2ELi32ELb1ELb0EEEJSH_NS5_IJNSM_ISF_SB_EENSM_ISN_SB_EEEEENS_10bfloat16_tESL_S2G_SL_NS28_6fusion15FusionCallbacksIS2C_NS2H_17LinearCombinationIS2G_fS2G_fLNS_15FloatRoundStyleE2EEESH_S2F_JEEENS4_5SM1004TMEM4LOAD26SM100_TMEM_LOAD_32dp32b32xES25_NS1K_INS1L_ILi2ELi4ELi3EEENS1N_ILi16EEENSM_INS5_IJSC_SN_EEES1U_EEEENS4_39AutoVectorizingCopyWithAssumedAlignmentILi128EEENS4_14SM90_TMA_STOREES2V_S2X_S2X_EEEvvEEEEvNT_6ParamsE,"aw",@nobits
	.sectionflags	@""
	.align	16
	.zero		1024


//--------------------- .nv.shared.reserved.0     --------------------------
	.section	.nv.shared.reserved.0,"aw",@nobits
	.weak		__nv_reservedSMEM_offset_0_alias
	.size		__nv_reservedSMEM_offset_0_alias, 0, 64
	.other		__nv_reservedSMEM_offset_0_alias,@"STO_CUDA_RESERVED_SHARED STV_DEFAULT"
__nv_reservedSMEM_offset_0_alias:
	.zero		0
.nv.shared.reserved.0:
	.zero		64
	.weak		__nv_reservedSMEM_tcgen05_partition
	.type		__nv_reservedSMEM_tcgen05_partition,@object
	.size		__nv_reservedSMEM_tcgen05_partition,(.L_0 - __nv_reservedSMEM_tcgen05_partition)
__nv_reservedSMEM_tcgen05_partition:
	.zero		32
.L_0:


//--------------------- .nv.global                --------------------------
	.section	.nv.global,"aw",@nobits
.nv.global:
	.type		_ZN40_INTERNAL_72689db2_4_k_cu_b5f4558c_309764cute1_E,@object
	.size		_ZN40_INTERNAL_72689db2_4_k_cu_b5f4558c_309764cute1_E,(_ZN40_INTERNAL_72689db2_4_k_cu_b5f4558c_309764cuda3std3__45__cpo6cbeginE - _ZN40_INTERNAL_72689db2_4_k_cu_b5f4558c_309764cute1_E)
_ZN40_INTERNAL_72689db2_4_k_cu_b5f4558c_309764cute1_E:
	.zero		1
	.type		_ZN40_INTERNAL_72689db2_4_k_cu_b5f4558c_309764cuda3std3__45__cpo6cbeginE,@object
	.size		_ZN40_INTERNAL_72689db2_4_k_cu_b5f4558c_309764cuda3std3__45__cpo6cbeginE,(_ZN40_INTERNAL_72689db2_4_k_cu_b5f4558c_309764cuda3std3__48in_placeE - _ZN40_INTERNAL_72689db2_4_k_cu_b5f4558c_309764cuda3std3__45__cpo6cbeginE)
_ZN40_INTERNAL_72689db2_4_k_cu_b5f4558c_309764cuda3std3__45__cpo6cbeginE:
	.zero		1
	.type		_ZN40_INTERNAL_72689db2_4_k_cu_b5f4558c_309764cuda3std3__48in_placeE,@object
	.size		_ZN40_INTERNAL_72689db2_4_k_cu_b5f4558c_309764cuda3std3__48in_placeE,(_ZN40_INTERNAL_72689db2_4_k_cu_b5f4558c_309764cuda3std6ranges3__45__cpo9iter_moveE - _ZN40_INTERNAL_72689db2_4_k_cu_b5f4558c_309764cuda3std3__48in_placeE)
_ZN40_INTERNAL_72689db2_4_k_cu_b5f4558c_309764cuda3std3__48in_placeE:
	.zero		1
	.type		_ZN40_INTERNAL_72689db2_4_k_cu_b5f4558c_309764cuda3std6ranges3__45__cpo9iter_moveE,@object
	.size		_ZN40_INTERNAL_72689db2_4_k_cu_b5f4558c_309764cuda3std6ranges3__45__cpo9iter_moveE,(_ZN40_INTERNAL_72689db2_4_k_cu_b5f4558c_309764cuda3std3__45__cpo5beginE - _ZN40_INTERNAL_72689db2_4_k_cu_b5f4558c_309764cuda3std6ranges3__45__cpo9iter_moveE)
_ZN40_INTERNAL_72689db2_4_k_cu_b5f4558c_309764cuda3std6ranges3__45__cpo9iter_moveE:
	.zero		1
	.type		_ZN40_INTERNAL_72689db2_4_k_cu_b5f4558c_309764cuda3std3__45__cpo5beginE,@object
	.size		_ZN40_INTERNAL_72689db2_4_k_cu_b5f4558c_309764cuda3std3__45__cpo5beginE,(_ZN40_INTERNAL_72689db2_4_k_cu_b5f4558c_309764cuda3std3__442_GLOBAL__N__72689db2_4_k_cu_b5f4558c_309766ignoreE - _ZN40_INTERNAL_72689db2_4_k_cu_b5f4558c_309764cuda3std3__45__cpo5beginE)
_ZN40_INTERNAL_72689db2_4_k_cu_b5f4558c_309764cuda3std3__45__cpo5beginE:
	.zero		1
	.type		_ZN40_INTERNAL_72689db2_4_k_cu_b5f4558c_309764cuda3std3__442_GLOBAL__N__72689db2_4_k_cu_b5f4558c_309766ignoreE,@object
	.size		_ZN40_INTERNAL_72689db2_4_k_cu_b5f4558c_309764cuda3std3__442_GLOBAL__N__72689db2_4_k_cu_b5f4558c_309766ignoreE,(_ZN40_INTERNAL_72689db2_4_k_cu_b5f4558c_309764cute7productE - _ZN40_INTERNAL_72689db2_4_k_cu_b5f4558c_309764cuda3std3__442_GLOBAL__N__72689db2_4_k_cu_b5f4558c_309766ignoreE)
_ZN40_INTERNAL_72689db2_4_k_cu_b5f4558c_309764cuda3std3__442_GLOBAL__N__72689db2_4_k_cu_b5f4558c_309766ignoreE:
	.zero		1
	.type		_ZN40_INTERNAL_72689db2_4_k_cu_b5f4558c_309764cute7productE,@object
	.size		_ZN40_INTERNAL_72689db2_4_k_cu_b5f4558c_309764cute7productE,(_ZN40_INTERNAL_72689db2_4_k_cu_b5f4558c_309764cuda3std3__45__cpo3endE - _ZN40_INTERNAL_72689db2_4_k_cu_b5f4558c_309764cute7productE)
_ZN40_INTERNAL_72689db2_4_k_cu_b5f4558c_309764cute7productE:
	.zero		1
	.type		_ZN40_INTERNAL_72689db2_4_k_cu_b5f4558c_309764cuda3std3__45__cpo3endE,@object
	.size		_ZN40_INTERNAL_72689db2_4_k_cu_b5f4558c_309764cuda3std3__45__cpo3endE,(_ZN40_INTERNAL_72689db2_4_k_cu_b5f4558c_309764cuda3std3__419piecewise_constructE - _ZN40_INTERNAL_72689db2_4_k_cu_b5f4558c_309764cuda3std3__45__cpo3endE)
_ZN40_INTERNAL_72689db2_4_k_cu_b5f4558c_309764cuda3std3__45__cpo3endE:
	.zero		1
	.type		_ZN40_INTERNAL_72689db2_4_k_cu_b5f4558c_309764cuda3std3__419piecewise_constructE,@object
	.size		_ZN40_INTERNAL_72689db2_4_k_cu_b5f4558c_309764cuda3std3__419piecewise_constructE,(_ZN40_INTERNAL_72689db2_4_k_cu_b5f4558c_309764cuda3std3__45__cpo4cendE - _ZN40_INTERNAL_72689db2_4_k_cu_b5f4558c_309764cuda3std3__419piecewise_constructE)
_ZN40_INTERNAL_72689db2_4_k_cu_b5f4558c_309764cuda3std3__419piecewise_constructE:
	.zero		1
	.type		_ZN40_INTERNAL_72689db2_4_k_cu_b5f4558c_309764cuda3std3__45__cpo4cendE,@object
	.size		_ZN40_INTERNAL_72689db2_4_k_cu_b5f4558c_309764cuda3std3__45__cpo4cendE,(_ZN40_INTERNAL_72689db2_4_k_cu_b5f4558c_309764cuda3std6ranges3__45__cpo4swapE - _ZN40_INTERNAL_72689db2_4_k_cu_b5f4558c_309764cuda3std3__45__cpo4cendE)
_ZN40_INTERNAL_72689db2_4_k_cu_b5f4558c_309764cuda3std3__45__cpo4cendE:
	.zero		1
	.type		_ZN40_INTERNAL_72689db2_4_k_cu_b5f4558c_309764cuda3std6ranges3__45__cpo4swapE,@object
	.size		_ZN40_INTERNAL_72689db2_4_k_cu_b5f4558c_309764cuda3std6ranges3__45__cpo4swapE,(.L_10 - _ZN40_INTERNAL_72689db2_4_k_cu_b5f4558c_309764cuda3std6ranges3__45__cpo4swapE)
_ZN40_INTERNAL_72689db2_4_k_cu_b5f4558c_309764cuda3std6ranges3__45__cpo4swapE:
	.zero		1
.L_10:


//--------------------- .nv.constant0._ZN7cutlass13device_kernelINS_4gemm6kernel13GemmUniversalIN4cute5tupleIJiiiiEEENS1_10collective13CollectiveMmaINS1_46MainloopSm100TmaUmmaWarpSpecializedBlockScaledILi8ELi2ELi2ENS5_IJNS4_1CILi1EEENSA_ILi8EEESB_EEEEENS5_IJNSA_ILi128EEENSA_ILi64EEESF_EEENS5_IJNS_12float_e4m3_tENS_13float_ue8m0_tEEEENS5_IJNS5_IJlSB_lEEENS4_6LayoutINS5_IJNS5_IJNS5_IJNSA_ILi32EEENSA_ILi4EEEEEEiEEESQ_NS5_IJSB_iEEEEEENS5_IJNS5_IJNS5_IJNSA_ILi16EEESO_EEEiEEENS5_IJNS5_IJNSA_ILi0EEESB_EEENSA_ILi512EEEEEENS5_IJSW_iEEEEEEEEEEESK_S13_NS4_8TiledMMAINS4_8MMA_AtomIJNS4_21SM100_MMA_MXF8F6F4_SSISI_SI_fSJ_Li128ELi64ELNS4_4UMMA5MajorE0ELS18_0ELNS17_7ScaleInE0ELS19_0EEEEEENSM_INS5_IJSB_SB_SB_EEENS5_IJSW_SW_SW_EEEEENS5_IJNS4_10UnderscoreES1F_S1F_EEEEENS5_IJNS4_23SM90_TMA_LOAD_MULTICASTES1I_EEENS5_IJNS4_14ComposedLayoutINS4_7SwizzleILi3ELi4ELi3EEENS4_18smem_ptr_flag_bitsILi8EEENSM_INS5_IJSC_SF_EEENS5_IJSF_SB_EEEEEEENSM_INS5_IJNS5_IJNS5_IJSP_SB_EEENS5_IJSN_SB_EEEEEESB_NS5_IJSO_SB_EEEEEENS5_IJNS5_IJNS5_IJSU_SY_EEESX_EEESW_NS5_IJSB_SY_EEEEEEEEEEEvNS4_8identityENS5_IJNS4_13SM90_TMA_LOADES25_EEES23_vS24_EENS_8epilogue10collective18CollectiveEpilogueINS28_23Sm100TmaWarpSpecializedILi3ELi2ELi32ELb1ELb0EEEJSH_NS5_IJNSM_ISF_SB_EENSM_ISN_SB_EEEEENS_10bfloat16_tESL_S2G_SL_NS28_6fusion15FusionCallbacksIS2C_NS2H_17LinearCombinationIS2G_fS2G_fLNS_15FloatRoundStyleE2EEESH_S2F_JEEENS4_5SM1004TMEM4LOAD26SM100_TMEM_LOAD_32dp32b32xES25_NS1K_INS1L_ILi2ELi4ELi3EEENS1N_ILi16EEENSM_INS5_IJSC_SN_EEES1U_EEEENS4_39AutoVectorizingCopyWithAssumedAlignmentILi128EEENS4_14SM90_TMA_STOREES2V_S2X_S2X_EEEvvEEEEvNT_6ParamsE --------------------------
	.section	.nv.constant0._ZN7cutlass13device_kernelINS_4gemm6kernel13GemmUniversalIN4cute5tupleIJiiiiEEENS1_10collective13CollectiveMmaINS1_46MainloopSm100TmaUmmaWarpSpecializedBlockScaledILi8ELi2ELi2ENS5_IJNS4_1CILi1EEENSA_ILi8EEESB_EEEEENS5_IJNSA_ILi128EEENSA_ILi64EEESF_EEENS5_IJNS_12float_e4m3_tENS_13float_ue8m0_tEEEENS5_IJNS5_IJlSB_lEEENS4_6LayoutINS5_IJNS5_IJNS5_IJNSA_ILi32EEENSA_ILi4EEEEEEiEEESQ_NS5_IJSB_iEEEEEENS5_IJNS5_IJNS5_IJNSA_ILi16EEESO_EEEiEEENS5_IJNS5_IJNSA_ILi0EEESB_EEENSA_ILi512EEEEEENS5_IJSW_iEEEEEEEEEEESK_S13_NS4_8TiledMMAINS4_8MMA_AtomIJNS4_21SM100_MMA_MXF8F6F4_SSISI_SI_fSJ_Li128ELi64ELNS4_4UMMA5MajorE0ELS18_0ELNS17_7ScaleInE0ELS19_0EEEEEENSM_INS5_IJSB_SB_SB_EEENS5_IJSW_SW_SW_EEEEENS5_IJNS4_10UnderscoreES1F_S1F_EEEEENS5_IJNS4_23SM90_TMA_LOAD_MULTICASTES1I_EEENS5_IJNS4_14ComposedLayoutINS4_7SwizzleILi3ELi4ELi3EEENS4_18smem_ptr_flag_bitsILi8EEENSM_INS5_IJSC_SF_EEENS5_IJSF_SB_EEEEEEENSM_INS5_IJNS5_IJNS5_IJSP_SB_EEENS5_IJSN_SB_EEEEEESB_NS5_IJSO_SB_EEEEEENS5_IJNS5_IJNS5_IJSU_SY_EEESX_EEESW_NS5_IJSB_SY_EEEEEEEEEEEvNS4_8identityENS5_IJNS4_13SM90_TMA_LOADES25_EEES23_vS24_EENS_8epilogue10collective18CollectiveEpilogueINS28_23Sm100TmaWarpSpecializedILi3ELi2ELi32ELb1ELb0EEEJSH_NS5_IJNSM_ISF_SB_EENSM_ISN_SB_EEEEENS_10bfloat16_tESL_S2G_SL_NS28_6fusion15FusionCallbacksIS2C_NS2H_17LinearCombinationIS2G_fS2G_fLNS_15FloatRoundStyleE2EEESH_S2F_JEEENS4_5SM1004TMEM4LOAD26SM100_TMEM_LOAD_32dp32b32xES25_NS1K_INS1L_ILi2ELi4ELi3EEENS1N_ILi16EEENSM_INS5_IJSC_SN_EEES1U_EEEENS4_39AutoVectorizingCopyWithAssumedAlignmentILi128EEENS4_14SM90_TMA_STOREES2V_S2X_S2X_EEEvvEEEEvNT_6ParamsE,"a",@progbits
	.sectionflags	@""
	.align	4
.nv.constant0._ZN7cutlass13device_kernelINS_4gemm6kernel13GemmUniversalIN4cute5tupleIJiiiiEEENS1_10collective13CollectiveMmaINS1_46MainloopSm100TmaUmmaWarpSpecializedBlockScaledILi8ELi2ELi2ENS5_IJNS4_1CILi1EEENSA_ILi8EEESB_EEEEENS5_IJNSA_ILi128EEENSA_ILi64EEESF_EEENS5_IJNS_12float_e4m3_tENS_13float_ue8m0_tEEEENS5_IJNS5_IJlSB_lEEENS4_6LayoutINS5_IJNS5_IJNS5_IJNSA_ILi32EEENSA_ILi4EEEEEEiEEESQ_NS5_IJSB_iEEEEEENS5_IJNS5_IJNS5_IJNSA_ILi16EEESO_EEEiEEENS5_IJNS5_IJNSA_ILi0EEESB_EEENSA_ILi512EEEEEENS5_IJSW_iEEEEEEEEEEESK_S13_NS4_8TiledMMAINS4_8MMA_AtomIJNS4_21SM100_MMA_MXF8F6F4_SSISI_SI_fSJ_Li128ELi64ELNS4_4UMMA5MajorE0ELS18_0ELNS17_7ScaleInE0ELS19_0EEEEEENSM_INS5_IJSB_SB_SB_EEENS5_IJSW_SW_SW_EEEEENS5_IJNS4_10UnderscoreES1F_S1F_EEEEENS5_IJNS4_23SM90_TMA_LOAD_MULTICASTES1I_EEENS5_IJNS4_14ComposedLayoutINS4_7SwizzleILi3ELi4ELi3EEENS4_18smem_ptr_flag_bitsILi8EEENSM_INS5_IJSC_SF_EEENS5_IJSF_SB_EEEEEEENSM_INS5_IJNS5_IJNS5_IJSP_SB_EEENS5_IJSN_SB_EEEEEESB_NS5_IJSO_SB_EEEEEENS5_IJNS5_IJNS5_IJSU_SY_EEESX_EEESW_NS5_IJSB_SY_EEEEEEEEEEEvNS4_8identityENS5_IJNS4_13SM90_TMA_LOADES25_EEES23_vS24_EENS_8epilogue10collective18CollectiveEpilogueINS28_23Sm100TmaWarpSpecializedILi3ELi2ELi32ELb1ELb0EEEJSH_NS5_IJNSM_ISF_SB_EENSM_ISN_SB_EEEEENS_10bfloat16_tESL_S2G_SL_NS28_6fusion15FusionCallbacksIS2C_NS2H_17LinearCombinationIS2G_fS2G_fLNS_15FloatRoundStyleE2EEESH_S2F_JEEENS4_5SM1004TMEM4LOAD26SM100_TMEM_LOAD_32dp32b32xES25_NS1K_INS1L_ILi2ELi4ELi3EEENS1N_ILi16EEENSM_INS5_IJSC_SN_EEES1U_EEEENS4_39AutoVectorizingCopyWithAssumedAlignmentILi128EEENS4_14SM90_TMA_STOREES2V_S2X_S2X_EEEvvEEEEvNT_6ParamsE:
	.zero		3968


//--------------------- SYMBOLS --------------------------

	.type		.nv.reservedSmem.offset0,@object
	.size		.nv.reservedSmem.offset0,0x4
	.type		.nv.reservedSmem.cap,@object
	.size		.nv.reservedSmem.cap,0x4
	.type		__assertfail,@function
